//
// Generated by NVIDIA NVVM Compiler
//
// Compiler Build ID: CL-36424714
// Cuda compilation tools, release 13.0, V13.0.88
// Based on NVVM 20.0.0
//

.version 9.0
.target sm_100
.address_size 64

	// .globl	_Z9init_randjP17curandStateXORWOW
.global .align 4 .b8 precalc_xorwow_matrix[102400];
.global .align 4 .b8 precalc_xorwow_offset_matrix[102400];
.global .align 4 .b8 mrg32k3aM1[2304];
.global .align 4 .b8 mrg32k3aM2[2304];
.global .align 4 .b8 mrg32k3aM1SubSeq[2016];
.global .align 4 .b8 mrg32k3aM2SubSeq[2016];
.global .align 4 .b8 mrg32k3aM1Seq[2304];
.global .align 4 .b8 mrg32k3aM2Seq[2304];
.const .align 8 .b8 __cr_lgamma_table[72];
.global .align 4 .b8 __cudart_i2opi_f[24] = {65, 144, 67, 60, 153, 149, 98, 219, 192, 221, 52, 245, 209, 87, 39, 252, 41, 21, 68, 78, 110, 131, 249, 162};

.visible .entry _Z9init_randjP17curandStateXORWOW(
	.param .u32 _Z9init_randjP17curandStateXORWOW_param_0,
	.param .u64 .ptr .align 1 _Z9init_randjP17curandStateXORWOW_param_1
)
{
	.reg .pred 	%p<24>;
	.reg .b32 	%r<409>;
	.reg .b64 	%rd<18>;

	ld.param.u32 	%r182, [_Z9init_randjP17curandStateXORWOW_param_0];
	ld.param.u64 	%rd8, [_Z9init_randjP17curandStateXORWOW_param_1];
	cvta.to.global.u64 	%rd9, %rd8;
	mov.u32 	%r183, %ctaid.x;
	mov.u32 	%r184, %ntid.x;
	mov.u32 	%r185, %tid.x;
	mad.lo.s32 	%r186, %r183, %r184, %r185;
	cvt.s64.s32 	%rd17, %r186;
	mul.wide.s32 	%rd10, %r186, 48;
	add.s64 	%rd2, %rd9, %rd10;
	xor.b32  	%r187, %r182, -1429050551;
	mul.lo.s32 	%r188, %r187, 1099087573;
	add.s32 	%r189, %r188, -638133224;
	add.s32 	%r190, %r188, 123456789;
	st.global.v2.u32 	[%rd2], {%r189, %r190};
	xor.b32  	%r191, %r188, 362436069;
	mov.b32 	%r192, -123459836;
	st.global.v2.u32 	[%rd2+8], {%r191, %r192};
	add.s32 	%r193, %r188, 5783321;
	mov.b32 	%r194, -589760388;
	st.global.v2.u32 	[%rd2+16], {%r194, %r193};
	setp.eq.s32 	%p1, %r186, 0;
	@%p1 bra 	$L__BB0_42;
	mov.b32 	%r315, 0;
	mov.u64 	%rd12, precalc_xorwow_matrix;
$L__BB0_2:
	and.b64  	%rd4, %rd17, 3;
	setp.eq.s64 	%p2, %rd4, 0;
	@%p2 bra 	$L__BB0_41;
	mul.wide.u32 	%rd11, %r315, 3200;
	add.s64 	%rd5, %rd12, %rd11;
	cvt.u32.u64 	%r2, %rd4;
	mov.b32 	%r316, 0;
$L__BB0_4:
	mov.b32 	%r329, 0;
	mov.u32 	%r330, %r329;
	mov.u32 	%r331, %r329;
	mov.u32 	%r332, %r329;
	mov.u32 	%r333, %r329;
	mov.u32 	%r322, %r329;
$L__BB0_5:
	mul.wide.u32 	%rd13, %r322, 4;
	add.s64 	%rd14, %rd2, %rd13;
	ld.global.u32 	%r10, [%rd14+4];
	shl.b32 	%r11, %r322, 5;
	mov.b32 	%r328, 0;
$L__BB0_6:
	.pragma "nounroll";
	shr.u32 	%r199, %r10, %r328;
	and.b32  	%r200, %r199, 1;
	setp.eq.b32 	%p3, %r200, 1;
	not.pred 	%p4, %p3;
	add.s32 	%r201, %r11, %r328;
	mul.lo.s32 	%r202, %r201, 5;
	mul.wide.u32 	%rd15, %r202, 4;
	add.s64 	%rd6, %rd5, %rd15;
	@%p4 bra 	$L__BB0_8;
	ld.global.u32 	%r203, [%rd6];
	xor.b32  	%r333, %r333, %r203;
	ld.global.u32 	%r204, [%rd6+4];
	xor.b32  	%r332, %r332, %r204;
	ld.global.u32 	%r205, [%rd6+8];
	xor.b32  	%r331, %r331, %r205;
	ld.global.u32 	%r206, [%rd6+12];
	xor.b32  	%r330, %r330, %r206;
	ld.global.u32 	%r207, [%rd6+16];
	xor.b32  	%r329, %r329, %r207;
$L__BB0_8:
	and.b32  	%r209, %r199, 2;
	setp.eq.s32 	%p5, %r209, 0;
	@%p5 bra 	$L__BB0_10;
	ld.global.u32 	%r210, [%rd6+20];
	xor.b32  	%r333, %r333, %r210;
	ld.global.u32 	%r211, [%rd6+24];
	xor.b32  	%r332, %r332, %r211;
	ld.global.u32 	%r212, [%rd6+28];
	xor.b32  	%r331, %r331, %r212;
	ld.global.u32 	%r213, [%rd6+32];
	xor.b32  	%r330, %r330, %r213;
	ld.global.u32 	%r214, [%rd6+36];
	xor.b32  	%r329, %r329, %r214;
$L__BB0_10:
	and.b32  	%r216, %r199, 4;
	setp.eq.s32 	%p6, %r216, 0;
	@%p6 bra 	$L__BB0_12;
	ld.global.u32 	%r217, [%rd6+40];
	xor.b32  	%r333, %r333, %r217;
	ld.global.u32 	%r218, [%rd6+44];
	xor.b32  	%r332, %r332, %r218;
	ld.global.u32 	%r219, [%rd6+48];
	xor.b32  	%r331, %r331, %r219;
	ld.global.u32 	%r220, [%rd6+52];
	xor.b32  	%r330, %r330, %r220;
	ld.global.u32 	%r221, [%rd6+56];
	xor.b32  	%r329, %r329, %r221;
$L__BB0_12:
	and.b32  	%r223, %r199, 8;
	setp.eq.s32 	%p7, %r223, 0;
	@%p7 bra 	$L__BB0_14;
	ld.global.u32 	%r224, [%rd6+60];
	xor.b32  	%r333, %r333, %r224;
	ld.global.u32 	%r225, [%rd6+64];
	xor.b32  	%r332, %r332, %r225;
	ld.global.u32 	%r226, [%rd6+68];
	xor.b32  	%r331, %r331, %r226;
	ld.global.u32 	%r227, [%rd6+72];
	xor.b32  	%r330, %r330, %r227;
	ld.global.u32 	%r228, [%rd6+76];
	xor.b32  	%r329, %r329, %r228;
$L__BB0_14:
	and.b32  	%r230, %r199, 16;
	setp.eq.s32 	%p8, %r230, 0;
	@%p8 bra 	$L__BB0_16;
	ld.global.u32 	%r231, [%rd6+80];
	xor.b32  	%r333, %r333, %r231;
	ld.global.u32 	%r232, [%rd6+84];
	xor.b32  	%r332, %r332, %r232;
	ld.global.u32 	%r233, [%rd6+88];
	xor.b32  	%r331, %r331, %r233;
	ld.global.u32 	%r234, [%rd6+92];
	xor.b32  	%r330, %r330, %r234;
	ld.global.u32 	%r235, [%rd6+96];
	xor.b32  	%r329, %r329, %r235;
$L__BB0_16:
	and.b32  	%r237, %r199, 32;
	setp.eq.s32 	%p9, %r237, 0;
	@%p9 bra 	$L__BB0_18;
	ld.global.u32 	%r238, [%rd6+100];
	xor.b32  	%r333, %r333, %r238;
	ld.global.u32 	%r239, [%rd6+104];
	xor.b32  	%r332, %r332, %r239;
	ld.global.u32 	%r240, [%rd6+108];
	xor.b32  	%r331, %r331, %r240;
	ld.global.u32 	%r241, [%rd6+112];
	xor.b32  	%r330, %r330, %r241;
	ld.global.u32 	%r242, [%rd6+116];
	xor.b32  	%r329, %r329, %r242;
$L__BB0_18:
	and.b32  	%r244, %r199, 64;
	setp.eq.s32 	%p10, %r244, 0;
	@%p10 bra 	$L__BB0_20;
	ld.global.u32 	%r245, [%rd6+120];
	xor.b32  	%r333, %r333, %r245;
	ld.global.u32 	%r246, [%rd6+124];
	xor.b32  	%r332, %r332, %r246;
	ld.global.u32 	%r247, [%rd6+128];
	xor.b32  	%r331, %r331, %r247;
	ld.global.u32 	%r248, [%rd6+132];
	xor.b32  	%r330, %r330, %r248;
	ld.global.u32 	%r249, [%rd6+136];
	xor.b32  	%r329, %r329, %r249;
$L__BB0_20:
	and.b32  	%r251, %r199, 128;
	setp.eq.s32 	%p11, %r251, 0;
	@%p11 bra 	$L__BB0_22;
	ld.global.u32 	%r252, [%rd6+140];
	xor.b32  	%r333, %r333, %r252;
	ld.global.u32 	%r253, [%rd6+144];
	xor.b32  	%r332, %r332, %r253;
	ld.global.u32 	%r254, [%rd6+148];
	xor.b32  	%r331, %r331, %r254;
	ld.global.u32 	%r255, [%rd6+152];
	xor.b32  	%r330, %r330, %r255;
	ld.global.u32 	%r256, [%rd6+156];
	xor.b32  	%r329, %r329, %r256;
$L__BB0_22:
	and.b32  	%r258, %r199, 256;
	setp.eq.s32 	%p12, %r258, 0;
	@%p12 bra 	$L__BB0_24;
	ld.global.u32 	%r259, [%rd6+160];
	xor.b32  	%r333, %r333, %r259;
	ld.global.u32 	%r260, [%rd6+164];
	xor.b32  	%r332, %r332, %r260;
	ld.global.u32 	%r261, [%rd6+168];
	xor.b32  	%r331, %r331, %r261;
	ld.global.u32 	%r262, [%rd6+172];
	xor.b32  	%r330, %r330, %r262;
	ld.global.u32 	%r263, [%rd6+176];
	xor.b32  	%r329, %r329, %r263;
$L__BB0_24:
	and.b32  	%r265, %r199, 512;
	setp.eq.s32 	%p13, %r265, 0;
	@%p13 bra 	$L__BB0_26;
	ld.global.u32 	%r266, [%rd6+180];
	xor.b32  	%r333, %r333, %r266;
	ld.global.u32 	%r267, [%rd6+184];
	xor.b32  	%r332, %r332, %r267;
	ld.global.u32 	%r268, [%rd6+188];
	xor.b32  	%r331, %r331, %r268;
	ld.global.u32 	%r269, [%rd6+192];
	xor.b32  	%r330, %r330, %r269;
	ld.global.u32 	%r270, [%rd6+196];
	xor.b32  	%r329, %r329, %r270;
$L__BB0_26:
	and.b32  	%r272, %r199, 1024;
	setp.eq.s32 	%p14, %r272, 0;
	@%p14 bra 	$L__BB0_28;
	ld.global.u32 	%r273, [%rd6+200];
	xor.b32  	%r333, %r333, %r273;
	ld.global.u32 	%r274, [%rd6+204];
	xor.b32  	%r332, %r332, %r274;
	ld.global.u32 	%r275, [%rd6+208];
	xor.b32  	%r331, %r331, %r275;
	ld.global.u32 	%r276, [%rd6+212];
	xor.b32  	%r330, %r330, %r276;
	ld.global.u32 	%r277, [%rd6+216];
	xor.b32  	%r329, %r329, %r277;
$L__BB0_28:
	and.b32  	%r279, %r199, 2048;
	setp.eq.s32 	%p15, %r279, 0;
	@%p15 bra 	$L__BB0_30;
	ld.global.u32 	%r280, [%rd6+220];
	xor.b32  	%r333, %r333, %r280;
	ld.global.u32 	%r281, [%rd6+224];
	xor.b32  	%r332, %r332, %r281;
	ld.global.u32 	%r282, [%rd6+228];
	xor.b32  	%r331, %r331, %r282;
	ld.global.u32 	%r283, [%rd6+232];
	xor.b32  	%r330, %r330, %r283;
	ld.global.u32 	%r284, [%rd6+236];
	xor.b32  	%r329, %r329, %r284;
$L__BB0_30:
	and.b32  	%r286, %r199, 4096;
	setp.eq.s32 	%p16, %r286, 0;
	@%p16 bra 	$L__BB0_32;
	ld.global.u32 	%r287, [%rd6+240];
	xor.b32  	%r333, %r333, %r287;
	ld.global.u32 	%r288, [%rd6+244];
	xor.b32  	%r332, %r332, %r288;
	ld.global.u32 	%r289, [%rd6+248];
	xor.b32  	%r331, %r331, %r289;
	ld.global.u32 	%r290, [%rd6+252];
	xor.b32  	%r330, %r330, %r290;
	ld.global.u32 	%r291, [%rd6+256];
	xor.b32  	%r329, %r329, %r291;
$L__BB0_32:
	and.b32  	%r293, %r199, 8192;
	setp.eq.s32 	%p17, %r293, 0;
	@%p17 bra 	$L__BB0_34;
	ld.global.u32 	%r294, [%rd6+260];
	xor.b32  	%r333, %r333, %r294;
	ld.global.u32 	%r295, [%rd6+264];
	xor.b32  	%r332, %r332, %r295;
	ld.global.u32 	%r296, [%rd6+268];
	xor.b32  	%r331, %r331, %r296;
	ld.global.u32 	%r297, [%rd6+272];
	xor.b32  	%r330, %r330, %r297;
	ld.global.u32 	%r298, [%rd6+276];
	xor.b32  	%r329, %r329, %r298;
$L__BB0_34:
	and.b32  	%r300, %r199, 16384;
	setp.eq.s32 	%p18, %r300, 0;
	@%p18 bra 	$L__BB0_36;
	ld.global.u32 	%r301, [%rd6+280];
	xor.b32  	%r333, %r333, %r301;
	ld.global.u32 	%r302, [%rd6+284];
	xor.b32  	%r332, %r332, %r302;
	ld.global.u32 	%r303, [%rd6+288];
	xor.b32  	%r331, %r331, %r303;
	ld.global.u32 	%r304, [%rd6+292];
	xor.b32  	%r330, %r330, %r304;
	ld.global.u32 	%r305, [%rd6+296];
	xor.b32  	%r329, %r329, %r305;
$L__BB0_36:
	and.b32  	%r307, %r199, 32768;
	setp.eq.s32 	%p19, %r307, 0;
	@%p19 bra 	$L__BB0_38;
	ld.global.u32 	%r308, [%rd6+300];
	xor.b32  	%r333, %r333, %r308;
	ld.global.u32 	%r309, [%rd6+304];
	xor.b32  	%r332, %r332, %r309;
	ld.global.u32 	%r310, [%rd6+308];
	xor.b32  	%r331, %r331, %r310;
	ld.global.u32 	%r311, [%rd6+312];
	xor.b32  	%r330, %r330, %r311;
	ld.global.u32 	%r312, [%rd6+316];
	xor.b32  	%r329, %r329, %r312;
$L__BB0_38:
	add.s32 	%r328, %r328, 16;
	setp.ne.s32 	%p20, %r328, 32;
	@%p20 bra 	$L__BB0_6;
	mad.lo.s32 	%r313, %r322, -31, %r11;
	add.s32 	%r322, %r313, 1;
	setp.ne.s32 	%p21, %r322, 5;
	@%p21 bra 	$L__BB0_5;
	st.global.u32 	[%rd2+4], %r333;
	st.global.u32 	[%rd2+8], %r332;
	st.global.u32 	[%rd2+12], %r331;
	st.global.u32 	[%rd2+16], %r330;
	st.global.u32 	[%rd2+20], %r329;
	add.s32 	%r316, %r316, 1;
	setp.lt.u32 	%p22, %r316, %r2;
	@%p22 bra 	$L__BB0_4;
$L__BB0_41:
	shr.u64 	%rd7, %rd17, 2;
	add.s32 	%r315, %r315, 1;
	setp.gt.u64 	%p23, %rd17, 3;
	mov.u64 	%rd17, %rd7;
	@%p23 bra 	$L__BB0_2;
$L__BB0_42:
	mov.b32 	%r314, 0;
	st.global.v2.u32 	[%rd2+24], {%r314, %r314};
	st.global.u32 	[%rd2+32], %r314;
	mov.b64 	%rd16, 0;
	st.global.u64 	[%rd2+40], %rd16;
	ret;

}
	// .globl	_Z10initializePfP17curandStateXORWOW
.visible .entry _Z10initializePfP17curandStateXORWOW(
	.param .u64 .ptr .align 1 _Z10initializePfP17curandStateXORWOW_param_0,
	.param .u64 .ptr .align 1 _Z10initializePfP17curandStateXORWOW_param_1
)
{
	.reg .b32 	%r<5>;
	.reg .b32 	%f<2>;
	.reg .b64 	%rd<5>;

	ld.param.u64 	%rd1, [_Z10initializePfP17curandStateXORWOW_param_0];
	cvta.to.global.u64 	%rd2, %rd1;
	mov.u32 	%r1, %ctaid.x;
	mov.u32 	%r2, %ntid.x;
	mov.u32 	%r3, %tid.x;
	mad.lo.s32 	%r4, %r1, %r2, %r3;
	cvt.rn.f32.s32 	%f1, %r4;
	mul.wide.s32 	%rd3, %r4, 4;
	add.s64 	%rd4, %rd2, %rd3;
	st.global.f32 	[%rd4], %f1;
	ret;

}
	// .globl	_Z7warm_upPfPiPxP17curandStateXORWOW
.visible .entry _Z7warm_upPfPiPxP17curandStateXORWOW(
	.param .u64 .ptr .align 1 _Z7warm_upPfPiPxP17curandStateXORWOW_param_0,
	.param .u64 .ptr .align 1 _Z7warm_upPfPiPxP17curandStateXORWOW_param_1,
	.param .u64 .ptr .align 1 _Z7warm_upPfPiPxP17curandStateXORWOW_param_2,
	.param .u64 .ptr .align 1 _Z7warm_upPfPiPxP17curandStateXORWOW_param_3
)
{
	.local .align 4 .b8 	__local_depot2[28];
	.reg .b64 	%SP;
	.reg .b64 	%SPL;
	.reg .pred 	%p<69>;
	.reg .b32 	%r<343>;
	.reg .b32 	%f<205>;
	.reg .b64 	%rd<166>;
	.reg .b64 	%fd<17>;

	mov.u64 	%SPL, __local_depot2;
	ld.param.u64 	%rd44, [_Z7warm_upPfPiPxP17curandStateXORWOW_param_0];
	ld.param.u64 	%rd45, [_Z7warm_upPfPiPxP17curandStateXORWOW_param_1];
	ld.param.u64 	%rd47, [_Z7warm_upPfPiPxP17curandStateXORWOW_param_2];
	cvta.to.global.u64 	%rd1, %rd44;
	cvta.to.global.u64 	%rd48, %rd47;
	add.u64 	%rd2, %SPL, 0;
	add.u64 	%rd3, %SPL, 0;
	add.u64 	%rd4, %SPL, 0;
	add.u64 	%rd5, %SPL, 0;
	add.u64 	%rd6, %SPL, 0;
	add.u64 	%rd7, %SPL, 0;
	add.u64 	%rd8, %SPL, 0;
	add.u64 	%rd9, %SPL, 0;
	ld.global.u64 	%rd10, [%rd48];
	setp.lt.s64 	%p1, %rd10, 1;
	@%p1 bra 	$L__BB2_71;
	cvta.to.global.u64 	%rd58, %rd45;
	ld.global.u32 	%r1, [%rd58];
	ld.global.f32 	%f1, [%rd1];
	mov.b64 	%rd155, 0;
	add.s32 	%r102, %r1, -1;
	mul.lo.s32 	%r103, %r102, %r1;
$L__BB2_2:
	ld.param.u64 	%rd151, [_Z7warm_upPfPiPxP17curandStateXORWOW_param_0];
	cvta.to.global.u64 	%rd12, %rd151;
	mul.wide.s32 	%rd59, %r1, 4;
	add.s64 	%rd13, %rd12, %rd59;
	setp.eq.s32 	%p2, %r1, 1;
	mul.wide.s32 	%rd60, %r103, 4;
	add.s64 	%rd61, %rd12, %rd60;
	ld.global.f32 	%f2, [%rd61];
	mov.f32 	%f195, %f1;
	@%p2 bra 	$L__BB2_4;
	ld.global.f32 	%f195, [%rd13];
$L__BB2_4:
	setp.eq.s32 	%p3, %r1, 1;
	ld.global.f32 	%f5, [%rd13+-4];
	mov.f32 	%f196, %f1;
	@%p3 bra 	$L__BB2_6;
	ld.global.f32 	%f196, [%rd12+4];
$L__BB2_6:
	sub.f32 	%f8, %f1, %f2;
	mul.f32 	%f51, %f8, 0f3F22F983;
	cvt.rni.s32.f32 	%r330, %f51;
	cvt.rn.f32.s32 	%f52, %r330;
	fma.rn.f32 	%f53, %f52, 0fBFC90FDA, %f8;
	fma.rn.f32 	%f54, %f52, 0fB3A22168, %f53;
	fma.rn.f32 	%f201, %f52, 0fA7C234C5, %f54;
	abs.f32 	%f10, %f8;
	setp.ltu.f32 	%p4, %f10, 0f47CE4780;
	mov.u32 	%r314, %r330;
	mov.f32 	%f197, %f201;
	@%p4 bra 	$L__BB2_14;
	setp.neu.f32 	%p5, %f10, 0f7F800000;
	@%p5 bra 	$L__BB2_9;
	mov.f32 	%f57, 0f00000000;
	mul.rn.f32 	%f197, %f8, %f57;
	mov.b32 	%r314, 0;
	bra.uni 	$L__BB2_14;
$L__BB2_9:
	mov.b32 	%r3, %f8;
	mov.b64 	%rd158, 0;
	mov.b32 	%r311, 0;
	mov.u64 	%rd156, __cudart_i2opi_f;
	mov.u64 	%rd157, %rd9;
$L__BB2_10:
	.pragma "nounroll";
	ld.global.nc.u32 	%r105, [%rd156];
	shl.b32 	%r106, %r3, 8;
	or.b32  	%r107, %r106, -2147483648;
	mad.wide.u32 	%rd64, %r105, %r107, %rd158;
	shr.u64 	%rd158, %rd64, 32;
	st.local.u32 	[%rd157], %rd64;
	add.s32 	%r311, %r311, 1;
	add.s64 	%rd157, %rd157, 4;
	add.s64 	%rd156, %rd156, 4;
	setp.ne.s32 	%p6, %r311, 6;
	@%p6 bra 	$L__BB2_10;
	shr.u32 	%r108, %r3, 23;
	st.local.u32 	[%rd9+24], %rd158;
	and.b32  	%r6, %r108, 31;
	and.b32  	%r109, %r108, 224;
	add.s32 	%r110, %r109, -128;
	shr.u32 	%r111, %r110, 5;
	mul.wide.u32 	%rd65, %r111, 4;
	sub.s64 	%rd20, %rd9, %rd65;
	ld.local.u32 	%r312, [%rd20+24];
	ld.local.u32 	%r313, [%rd20+20];
	setp.eq.s32 	%p7, %r6, 0;
	@%p7 bra 	$L__BB2_13;
	shf.l.wrap.b32 	%r312, %r313, %r312, %r6;
	ld.local.u32 	%r112, [%rd20+16];
	shf.l.wrap.b32 	%r313, %r112, %r313, %r6;
$L__BB2_13:
	shr.u32 	%r113, %r312, 30;
	shf.l.wrap.b32 	%r114, %r313, %r312, 2;
	shl.b32 	%r115, %r313, 2;
	shr.u32 	%r116, %r114, 31;
	add.s32 	%r117, %r116, %r113;
	neg.s32 	%r118, %r117;
	setp.lt.s32 	%p8, %r3, 0;
	selp.b32 	%r314, %r118, %r117, %p8;
	xor.b32  	%r119, %r114, %r3;
	shr.s32 	%r120, %r114, 31;
	xor.b32  	%r121, %r120, %r114;
	xor.b32  	%r122, %r120, %r115;
	cvt.u64.u32 	%rd66, %r121;
	shl.b64 	%rd67, %rd66, 32;
	cvt.u64.u32 	%rd68, %r122;
	or.b64  	%rd69, %rd67, %rd68;
	cvt.rn.f64.s64 	%fd1, %rd69;
	mul.f64 	%fd2, %fd1, 0d3BF921FB54442D19;
	cvt.rn.f32.f64 	%f55, %fd2;
	neg.f32 	%f56, %f55;
	setp.lt.s32 	%p9, %r119, 0;
	selp.f32 	%f197, %f56, %f55, %p9;
$L__BB2_14:
	add.s32 	%r124, %r314, 1;
	mul.rn.f32 	%f58, %f197, %f197;
	and.b32  	%r125, %r314, 1;
	setp.eq.b32 	%p10, %r125, 1;
	selp.f32 	%f59, %f197, 0f3F800000, %p10;
	fma.rn.f32 	%f60, %f58, %f59, 0f00000000;
	fma.rn.f32 	%f61, %f58, 0f37CBAC00, 0fBAB607ED;
	selp.f32 	%f62, 0fB94D4153, %f61, %p10;
	selp.f32 	%f63, 0f3C0885E4, 0f3D2AAABB, %p10;
	fma.rn.f32 	%f64, %f62, %f58, %f63;
	selp.f32 	%f65, 0fBE2AAAA8, 0fBEFFFFFF, %p10;
	fma.rn.f32 	%f66, %f64, %f58, %f65;
	fma.rn.f32 	%f67, %f66, %f60, %f59;
	and.b32  	%r126, %r124, 2;
	setp.eq.s32 	%p11, %r126, 0;
	mov.f32 	%f68, 0f00000000;
	sub.f32 	%f69, %f68, %f67;
	selp.f32 	%f14, %f67, %f69, %p11;
	sub.f32 	%f15, %f1, %f195;
	mul.f32 	%f70, %f15, 0f3F22F983;
	cvt.rni.s32.f32 	%r334, %f70;
	cvt.rn.f32.s32 	%f71, %r334;
	fma.rn.f32 	%f72, %f71, 0fBFC90FDA, %f15;
	fma.rn.f32 	%f73, %f71, 0fB3A22168, %f72;
	fma.rn.f32 	%f202, %f71, 0fA7C234C5, %f73;
	abs.f32 	%f17, %f15;
	setp.ltu.f32 	%p12, %f17, 0f47CE4780;
	mov.u32 	%r318, %r334;
	mov.f32 	%f198, %f202;
	@%p12 bra 	$L__BB2_22;
	setp.neu.f32 	%p13, %f17, 0f7F800000;
	@%p13 bra 	$L__BB2_17;
	mov.f32 	%f76, 0f00000000;
	mul.rn.f32 	%f198, %f15, %f76;
	mov.b32 	%r318, 0;
	bra.uni 	$L__BB2_22;
$L__BB2_17:
	mov.b64 	%rd159, 0;
	mov.b32 	%r315, 0;
$L__BB2_18:
	.pragma "nounroll";
	mul.wide.u32 	%rd71, %r315, 4;
	mov.u64 	%rd72, __cudart_i2opi_f;
	add.s64 	%rd73, %rd72, %rd71;
	ld.global.nc.u32 	%r128, [%rd73];
	mov.b32 	%r17, %f15;
	shl.b32 	%r129, %r17, 8;
	or.b32  	%r130, %r129, -2147483648;
	mad.wide.u32 	%rd74, %r128, %r130, %rd159;
	shr.u64 	%rd159, %rd74, 32;
	add.s64 	%rd75, %rd8, %rd71;
	st.local.u32 	[%rd75], %rd74;
	add.s32 	%r315, %r315, 1;
	setp.ne.s32 	%p14, %r315, 6;
	@%p14 bra 	$L__BB2_18;
	shr.u32 	%r131, %r17, 23;
	st.local.u32 	[%rd8+24], %rd159;
	and.b32  	%r19, %r131, 31;
	and.b32  	%r132, %r131, 224;
	add.s32 	%r133, %r132, -128;
	shr.u32 	%r134, %r133, 5;
	mul.wide.u32 	%rd76, %r134, 4;
	sub.s64 	%rd23, %rd8, %rd76;
	ld.local.u32 	%r316, [%rd23+24];
	ld.local.u32 	%r317, [%rd23+20];
	setp.eq.s32 	%p15, %r19, 0;
	@%p15 bra 	$L__BB2_21;
	shf.l.wrap.b32 	%r316, %r317, %r316, %r19;
	ld.local.u32 	%r135, [%rd23+16];
	shf.l.wrap.b32 	%r317, %r135, %r317, %r19;
$L__BB2_21:
	shr.u32 	%r136, %r316, 30;
	shf.l.wrap.b32 	%r137, %r317, %r316, 2;
	shl.b32 	%r138, %r317, 2;
	shr.u32 	%r139, %r137, 31;
	add.s32 	%r140, %r139, %r136;
	neg.s32 	%r141, %r140;
	setp.lt.s32 	%p16, %r17, 0;
	selp.b32 	%r318, %r141, %r140, %p16;
	xor.b32  	%r143, %r137, %r17;
	shr.s32 	%r144, %r137, 31;
	xor.b32  	%r145, %r144, %r137;
	xor.b32  	%r146, %r144, %r138;
	cvt.u64.u32 	%rd77, %r145;
	shl.b64 	%rd78, %rd77, 32;
	cvt.u64.u32 	%rd79, %r146;
	or.b64  	%rd80, %rd78, %rd79;
	cvt.rn.f64.s64 	%fd3, %rd80;
	mul.f64 	%fd4, %fd3, 0d3BF921FB54442D19;
	cvt.rn.f32.f64 	%f74, %fd4;
	neg.f32 	%f75, %f74;
	setp.lt.s32 	%p17, %r143, 0;
	selp.f32 	%f198, %f75, %f74, %p17;
$L__BB2_22:
	add.s32 	%r148, %r318, 1;
	mul.rn.f32 	%f77, %f198, %f198;
	and.b32  	%r149, %r318, 1;
	setp.eq.b32 	%p18, %r149, 1;
	selp.f32 	%f78, %f198, 0f3F800000, %p18;
	fma.rn.f32 	%f79, %f77, %f78, 0f00000000;
	fma.rn.f32 	%f80, %f77, 0f37CBAC00, 0fBAB607ED;
	selp.f32 	%f81, 0fB94D4153, %f80, %p18;
	selp.f32 	%f82, 0f3C0885E4, 0f3D2AAABB, %p18;
	fma.rn.f32 	%f83, %f81, %f77, %f82;
	selp.f32 	%f84, 0fBE2AAAA8, 0fBEFFFFFF, %p18;
	fma.rn.f32 	%f85, %f83, %f77, %f84;
	fma.rn.f32 	%f86, %f85, %f79, %f78;
	and.b32  	%r150, %r148, 2;
	setp.eq.s32 	%p19, %r150, 0;
	mov.f32 	%f87, 0f00000000;
	sub.f32 	%f88, %f87, %f86;
	selp.f32 	%f89, %f86, %f88, %p19;
	add.f32 	%f21, %f14, %f89;
	sub.f32 	%f22, %f1, %f5;
	mul.f32 	%f90, %f22, 0f3F22F983;
	cvt.rni.s32.f32 	%r338, %f90;
	cvt.rn.f32.s32 	%f91, %r338;
	fma.rn.f32 	%f92, %f91, 0fBFC90FDA, %f22;
	fma.rn.f32 	%f93, %f91, 0fB3A22168, %f92;
	fma.rn.f32 	%f203, %f91, 0fA7C234C5, %f93;
	abs.f32 	%f24, %f22;
	setp.ltu.f32 	%p20, %f24, 0f47CE4780;
	mov.u32 	%r322, %r338;
	mov.f32 	%f199, %f203;
	@%p20 bra 	$L__BB2_30;
	setp.neu.f32 	%p21, %f24, 0f7F800000;
	@%p21 bra 	$L__BB2_25;
	mov.f32 	%f96, 0f00000000;
	mul.rn.f32 	%f199, %f22, %f96;
	mov.b32 	%r322, 0;
	bra.uni 	$L__BB2_30;
$L__BB2_25:
	mov.b64 	%rd160, 0;
	mov.b32 	%r319, 0;
$L__BB2_26:
	.pragma "nounroll";
	mul.wide.u32 	%rd82, %r319, 4;
	mov.u64 	%rd83, __cudart_i2opi_f;
	add.s64 	%rd84, %rd83, %rd82;
	ld.global.nc.u32 	%r152, [%rd84];
	mov.b32 	%r153, %f22;
	shl.b32 	%r154, %r153, 8;
	or.b32  	%r155, %r154, -2147483648;
	mad.wide.u32 	%rd85, %r152, %r155, %rd160;
	shr.u64 	%rd160, %rd85, 32;
	add.s64 	%rd86, %rd7, %rd82;
	st.local.u32 	[%rd86], %rd85;
	add.s32 	%r319, %r319, 1;
	setp.ne.s32 	%p22, %r319, 6;
	@%p22 bra 	$L__BB2_26;
	shr.u32 	%r157, %r153, 23;
	st.local.u32 	[%rd7+24], %rd160;
	and.b32  	%r31, %r157, 31;
	and.b32  	%r158, %r157, 224;
	add.s32 	%r159, %r158, -128;
	shr.u32 	%r160, %r159, 5;
	mul.wide.u32 	%rd87, %r160, 4;
	sub.s64 	%rd26, %rd7, %rd87;
	ld.local.u32 	%r320, [%rd26+24];
	ld.local.u32 	%r321, [%rd26+20];
	setp.eq.s32 	%p23, %r31, 0;
	@%p23 bra 	$L__BB2_29;
	shf.l.wrap.b32 	%r320, %r321, %r320, %r31;
	ld.local.u32 	%r161, [%rd26+16];
	shf.l.wrap.b32 	%r321, %r161, %r321, %r31;
$L__BB2_29:
	shr.u32 	%r162, %r320, 30;
	shf.l.wrap.b32 	%r163, %r321, %r320, 2;
	shl.b32 	%r164, %r321, 2;
	shr.u32 	%r165, %r163, 31;
	add.s32 	%r166, %r165, %r162;
	neg.s32 	%r167, %r166;
	setp.lt.s32 	%p24, %r153, 0;
	selp.b32 	%r322, %r167, %r166, %p24;
	xor.b32  	%r169, %r163, %r153;
	shr.s32 	%r170, %r163, 31;
	xor.b32  	%r171, %r170, %r163;
	xor.b32  	%r172, %r170, %r164;
	cvt.u64.u32 	%rd88, %r171;
	shl.b64 	%rd89, %rd88, 32;
	cvt.u64.u32 	%rd90, %r172;
	or.b64  	%rd91, %rd89, %rd90;
	cvt.rn.f64.s64 	%fd5, %rd91;
	mul.f64 	%fd6, %fd5, 0d3BF921FB54442D19;
	cvt.rn.f32.f64 	%f94, %fd6;
	neg.f32 	%f95, %f94;
	setp.lt.s32 	%p25, %r169, 0;
	selp.f32 	%f199, %f95, %f94, %p25;
$L__BB2_30:
	add.s32 	%r174, %r322, 1;
	mul.rn.f32 	%f97, %f199, %f199;
	and.b32  	%r175, %r322, 1;
	setp.eq.b32 	%p26, %r175, 1;
	selp.f32 	%f98, %f199, 0f3F800000, %p26;
	fma.rn.f32 	%f99, %f97, %f98, 0f00000000;
	fma.rn.f32 	%f100, %f97, 0f37CBAC00, 0fBAB607ED;
	selp.f32 	%f101, 0fB94D4153, %f100, %p26;
	selp.f32 	%f102, 0f3C0885E4, 0f3D2AAABB, %p26;
	fma.rn.f32 	%f103, %f101, %f97, %f102;
	selp.f32 	%f104, 0fBE2AAAA8, 0fBEFFFFFF, %p26;
	fma.rn.f32 	%f105, %f103, %f97, %f104;
	fma.rn.f32 	%f106, %f105, %f99, %f98;
	and.b32  	%r176, %r174, 2;
	setp.eq.s32 	%p27, %r176, 0;
	mov.f32 	%f107, 0f00000000;
	sub.f32 	%f108, %f107, %f106;
	selp.f32 	%f109, %f106, %f108, %p27;
	add.f32 	%f28, %f21, %f109;
	sub.f32 	%f29, %f1, %f196;
	mul.f32 	%f110, %f29, 0f3F22F983;
	cvt.rni.s32.f32 	%r342, %f110;
	cvt.rn.f32.s32 	%f111, %r342;
	fma.rn.f32 	%f112, %f111, 0fBFC90FDA, %f29;
	fma.rn.f32 	%f113, %f111, 0fB3A22168, %f112;
	fma.rn.f32 	%f204, %f111, 0fA7C234C5, %f113;
	abs.f32 	%f31, %f29;
	setp.ltu.f32 	%p28, %f31, 0f47CE4780;
	mov.u32 	%r326, %r342;
	mov.f32 	%f200, %f204;
	@%p28 bra 	$L__BB2_38;
	setp.neu.f32 	%p29, %f31, 0f7F800000;
	@%p29 bra 	$L__BB2_33;
	mov.f32 	%f116, 0f00000000;
	mul.rn.f32 	%f200, %f29, %f116;
	mov.b32 	%r326, 0;
	bra.uni 	$L__BB2_38;
$L__BB2_33:
	mov.b64 	%rd161, 0;
	mov.b32 	%r323, 0;
$L__BB2_34:
	.pragma "nounroll";
	mul.wide.u32 	%rd93, %r323, 4;
	mov.u64 	%rd94, __cudart_i2opi_f;
	add.s64 	%rd95, %rd94, %rd93;
	ld.global.nc.u32 	%r178, [%rd95];
	mov.b32 	%r179, %f29;
	shl.b32 	%r180, %r179, 8;
	or.b32  	%r181, %r180, -2147483648;
	mad.wide.u32 	%rd96, %r178, %r181, %rd161;
	shr.u64 	%rd161, %rd96, 32;
	add.s64 	%rd97, %rd6, %rd93;
	st.local.u32 	[%rd97], %rd96;
	add.s32 	%r323, %r323, 1;
	setp.ne.s32 	%p30, %r323, 6;
	@%p30 bra 	$L__BB2_34;
	shr.u32 	%r183, %r179, 23;
	st.local.u32 	[%rd6+24], %rd161;
	and.b32  	%r43, %r183, 31;
	and.b32  	%r184, %r183, 224;
	add.s32 	%r185, %r184, -128;
	shr.u32 	%r186, %r185, 5;
	mul.wide.u32 	%rd98, %r186, 4;
	sub.s64 	%rd29, %rd6, %rd98;
	ld.local.u32 	%r324, [%rd29+24];
	ld.local.u32 	%r325, [%rd29+20];
	setp.eq.s32 	%p31, %r43, 0;
	@%p31 bra 	$L__BB2_37;
	shf.l.wrap.b32 	%r324, %r325, %r324, %r43;
	ld.local.u32 	%r187, [%rd29+16];
	shf.l.wrap.b32 	%r325, %r187, %r325, %r43;
$L__BB2_37:
	shr.u32 	%r188, %r324, 30;
	shf.l.wrap.b32 	%r189, %r325, %r324, 2;
	shl.b32 	%r190, %r325, 2;
	shr.u32 	%r191, %r189, 31;
	add.s32 	%r192, %r191, %r188;
	neg.s32 	%r193, %r192;
	mov.b32 	%r194, %f29;
	setp.lt.s32 	%p32, %r194, 0;
	selp.b32 	%r326, %r193, %r192, %p32;
	xor.b32  	%r195, %r189, %r194;
	shr.s32 	%r196, %r189, 31;
	xor.b32  	%r197, %r196, %r189;
	xor.b32  	%r198, %r196, %r190;
	cvt.u64.u32 	%rd99, %r197;
	shl.b64 	%rd100, %rd99, 32;
	cvt.u64.u32 	%rd101, %r198;
	or.b64  	%rd102, %rd100, %rd101;
	cvt.rn.f64.s64 	%fd7, %rd102;
	mul.f64 	%fd8, %fd7, 0d3BF921FB54442D19;
	cvt.rn.f32.f64 	%f114, %fd8;
	neg.f32 	%f115, %f114;
	setp.lt.s32 	%p33, %r195, 0;
	selp.f32 	%f200, %f115, %f114, %p33;
$L__BB2_38:
	ld.param.u64 	%rd154, [_Z7warm_upPfPiPxP17curandStateXORWOW_param_3];
	ld.param.u64 	%rd152, [_Z7warm_upPfPiPxP17curandStateXORWOW_param_0];
	abs.f32 	%f35, %f8;
	setp.ltu.f32 	%p34, %f35, 0f47CE4780;
	add.s32 	%r200, %r326, 1;
	mul.rn.f32 	%f117, %f200, %f200;
	and.b32  	%r201, %r326, 1;
	setp.eq.b32 	%p35, %r201, 1;
	selp.f32 	%f118, %f200, 0f3F800000, %p35;
	fma.rn.f32 	%f119, %f117, %f118, 0f00000000;
	fma.rn.f32 	%f120, %f117, 0f37CBAC00, 0fBAB607ED;
	selp.f32 	%f121, 0fB94D4153, %f120, %p35;
	selp.f32 	%f122, 0f3C0885E4, 0f3D2AAABB, %p35;
	fma.rn.f32 	%f123, %f121, %f117, %f122;
	selp.f32 	%f124, 0fBE2AAAA8, 0fBEFFFFFF, %p35;
	fma.rn.f32 	%f125, %f123, %f117, %f124;
	fma.rn.f32 	%f126, %f125, %f119, %f118;
	and.b32  	%r202, %r200, 2;
	setp.eq.s32 	%p36, %r202, 0;
	mov.f32 	%f127, 0f00000000;
	sub.f32 	%f128, %f127, %f126;
	selp.f32 	%f129, %f126, %f128, %p36;
	add.f32 	%f36, %f28, %f129;
	cvta.to.global.u64 	%rd103, %rd154;
	mov.u32 	%r203, %ctaid.x;
	mov.u32 	%r204, %ntid.x;
	mov.u32 	%r205, %tid.x;
	mad.lo.s32 	%r206, %r203, %r204, %r205;
	mul.wide.s32 	%rd104, %r206, 48;
	add.s64 	%rd105, %rd103, %rd104;
	ld.global.v2.u32 	{%r207, %r208}, [%rd105];
	shr.u32 	%r209, %r208, 2;
	xor.b32  	%r210, %r209, %r208;
	ld.global.v2.u32 	{%r211, %r212}, [%rd105+8];
	ld.global.v2.u32 	{%r213, %r214}, [%rd105+16];
	st.global.v2.u32 	[%rd105+8], {%r212, %r213};
	shl.b32 	%r215, %r214, 4;
	shl.b32 	%r216, %r210, 1;
	xor.b32  	%r217, %r216, %r215;
	xor.b32  	%r218, %r217, %r210;
	xor.b32  	%r219, %r218, %r214;
	st.global.v2.u32 	[%rd105+16], {%r214, %r219};
	add.s32 	%r220, %r207, 362437;
	st.global.v2.u32 	[%rd105], {%r220, %r211};
	cvta.to.global.u64 	%rd106, %rd152;
	st.global.f32 	[%rd106], %f1;
	st.global.f32 	[%rd106+4], %f2;
	st.global.f32 	[%rd106+8], %f195;
	st.global.f32 	[%rd106+12], %f5;
	st.global.f32 	[%rd106+16], %f196;
	@%p34 bra 	$L__BB2_46;
	setp.neu.f32 	%p37, %f35, 0f7F800000;
	@%p37 bra 	$L__BB2_41;
	mov.f32 	%f132, 0f00000000;
	mul.rn.f32 	%f201, %f8, %f132;
	mov.b32 	%r330, 0;
	bra.uni 	$L__BB2_46;
$L__BB2_41:
	mov.b32 	%r52, %f8;
	mov.b64 	%rd162, 0;
	mov.b32 	%r327, 0;
$L__BB2_42:
	.pragma "nounroll";
	mul.wide.u32 	%rd108, %r327, 4;
	mov.u64 	%rd109, __cudart_i2opi_f;
	add.s64 	%rd110, %rd109, %rd108;
	ld.global.nc.u32 	%r222, [%rd110];
	shl.b32 	%r223, %r52, 8;
	or.b32  	%r224, %r223, -2147483648;
	mad.wide.u32 	%rd111, %r222, %r224, %rd162;
	shr.u64 	%rd162, %rd111, 32;
	add.s64 	%rd112, %rd5, %rd108;
	st.local.u32 	[%rd112], %rd111;
	add.s32 	%r327, %r327, 1;
	setp.ne.s32 	%p38, %r327, 6;
	@%p38 bra 	$L__BB2_42;
	shr.u32 	%r225, %r52, 23;
	st.local.u32 	[%rd5+24], %rd162;
	and.b32  	%r55, %r225, 31;
	and.b32  	%r226, %r225, 224;
	add.s32 	%r227, %r226, -128;
	shr.u32 	%r228, %r227, 5;
	mul.wide.u32 	%rd113, %r228, 4;
	sub.s64 	%rd32, %rd5, %rd113;
	ld.local.u32 	%r328, [%rd32+24];
	ld.local.u32 	%r329, [%rd32+20];
	setp.eq.s32 	%p39, %r55, 0;
	@%p39 bra 	$L__BB2_45;
	shf.l.wrap.b32 	%r328, %r329, %r328, %r55;
	ld.local.u32 	%r229, [%rd32+16];
	shf.l.wrap.b32 	%r329, %r229, %r329, %r55;
$L__BB2_45:
	shr.u32 	%r230, %r328, 30;
	shf.l.wrap.b32 	%r231, %r329, %r328, 2;
	shl.b32 	%r232, %r329, 2;
	shr.u32 	%r233, %r231, 31;
	add.s32 	%r234, %r233, %r230;
	neg.s32 	%r235, %r234;
	setp.lt.s32 	%p40, %r52, 0;
	selp.b32 	%r330, %r235, %r234, %p40;
	xor.b32  	%r236, %r231, %r52;
	shr.s32 	%r237, %r231, 31;
	xor.b32  	%r238, %r237, %r231;
	xor.b32  	%r239, %r237, %r232;
	cvt.u64.u32 	%rd114, %r238;
	shl.b64 	%rd115, %rd114, 32;
	cvt.u64.u32 	%rd116, %r239;
	or.b64  	%rd117, %rd115, %rd116;
	cvt.rn.f64.s64 	%fd9, %rd117;
	mul.f64 	%fd10, %fd9, 0d3BF921FB54442D19;
	cvt.rn.f32.f64 	%f130, %fd10;
	neg.f32 	%f131, %f130;
	setp.lt.s32 	%p41, %r236, 0;
	selp.f32 	%f201, %f131, %f130, %p41;
$L__BB2_46:
	ld.param.u64 	%rd153, [_Z7warm_upPfPiPxP17curandStateXORWOW_param_0];
	abs.f32 	%f40, %f15;
	setp.ltu.f32 	%p42, %f40, 0f47CE4780;
	add.s32 	%r241, %r330, 1;
	mul.rn.f32 	%f133, %f201, %f201;
	and.b32  	%r242, %r330, 1;
	setp.eq.b32 	%p43, %r242, 1;
	selp.f32 	%f134, %f201, 0f3F800000, %p43;
	fma.rn.f32 	%f135, %f133, %f134, 0f00000000;
	fma.rn.f32 	%f136, %f133, 0f37CBAC00, 0fBAB607ED;
	selp.f32 	%f137, 0fB94D4153, %f136, %p43;
	selp.f32 	%f138, 0f3C0885E4, 0f3D2AAABB, %p43;
	fma.rn.f32 	%f139, %f137, %f133, %f138;
	selp.f32 	%f140, 0fBE2AAAA8, 0fBEFFFFFF, %p43;
	fma.rn.f32 	%f141, %f139, %f133, %f140;
	fma.rn.f32 	%f142, %f141, %f135, %f134;
	and.b32  	%r243, %r241, 2;
	setp.eq.s32 	%p44, %r243, 0;
	mov.f32 	%f143, 0f00000000;
	sub.f32 	%f144, %f143, %f142;
	selp.f32 	%f145, %f142, %f144, %p44;
	cvta.to.global.u64 	%rd33, %rd153;
	st.global.f32 	[%rd33+20], %f145;
	@%p42 bra 	$L__BB2_54;
	setp.neu.f32 	%p45, %f40, 0f7F800000;
	@%p45 bra 	$L__BB2_49;
	mov.f32 	%f148, 0f00000000;
	mul.rn.f32 	%f202, %f15, %f148;
	mov.b32 	%r334, 0;
	bra.uni 	$L__BB2_54;
$L__BB2_49:
	mov.b32 	%r64, %f15;
	mov.b64 	%rd163, 0;
	mov.b32 	%r331, 0;
$L__BB2_50:
	.pragma "nounroll";
	mul.wide.u32 	%rd119, %r331, 4;
	mov.u64 	%rd120, __cudart_i2opi_f;
	add.s64 	%rd121, %rd120, %rd119;
	ld.global.nc.u32 	%r245, [%rd121];
	shl.b32 	%r246, %r64, 8;
	or.b32  	%r247, %r246, -2147483648;
	mad.wide.u32 	%rd122, %r245, %r247, %rd163;
	shr.u64 	%rd163, %rd122, 32;
	add.s64 	%rd123, %rd4, %rd119;
	st.local.u32 	[%rd123], %rd122;
	add.s32 	%r331, %r331, 1;
	setp.ne.s32 	%p46, %r331, 6;
	@%p46 bra 	$L__BB2_50;
	shr.u32 	%r248, %r64, 23;
	st.local.u32 	[%rd4+24], %rd163;
	and.b32  	%r67, %r248, 31;
	and.b32  	%r249, %r248, 224;
	add.s32 	%r250, %r249, -128;
	shr.u32 	%r251, %r250, 5;
	mul.wide.u32 	%rd124, %r251, 4;
	sub.s64 	%rd36, %rd4, %rd124;
	ld.local.u32 	%r332, [%rd36+24];
	ld.local.u32 	%r333, [%rd36+20];
	setp.eq.s32 	%p47, %r67, 0;
	@%p47 bra 	$L__BB2_53;
	shf.l.wrap.b32 	%r332, %r333, %r332, %r67;
	ld.local.u32 	%r252, [%rd36+16];
	shf.l.wrap.b32 	%r333, %r252, %r333, %r67;
$L__BB2_53:
	shr.u32 	%r253, %r332, 30;
	shf.l.wrap.b32 	%r254, %r333, %r332, 2;
	shl.b32 	%r255, %r333, 2;
	shr.u32 	%r256, %r254, 31;
	add.s32 	%r257, %r256, %r253;
	neg.s32 	%r258, %r257;
	setp.lt.s32 	%p48, %r64, 0;
	selp.b32 	%r334, %r258, %r257, %p48;
	xor.b32  	%r259, %r254, %r64;
	shr.s32 	%r260, %r254, 31;
	xor.b32  	%r261, %r260, %r254;
	xor.b32  	%r262, %r260, %r255;
	cvt.u64.u32 	%rd125, %r261;
	shl.b64 	%rd126, %rd125, 32;
	cvt.u64.u32 	%rd127, %r262;
	or.b64  	%rd128, %rd126, %rd127;
	cvt.rn.f64.s64 	%fd11, %rd128;
	mul.f64 	%fd12, %fd11, 0d3BF921FB54442D19;
	cvt.rn.f32.f64 	%f146, %fd12;
	neg.f32 	%f147, %f146;
	setp.lt.s32 	%p49, %r259, 0;
	selp.f32 	%f202, %f147, %f146, %p49;
$L__BB2_54:
	abs.f32 	%f44, %f22;
	setp.ltu.f32 	%p50, %f44, 0f47CE4780;
	add.s32 	%r264, %r334, 1;
	mul.rn.f32 	%f149, %f202, %f202;
	and.b32  	%r265, %r334, 1;
	setp.eq.b32 	%p51, %r265, 1;
	selp.f32 	%f150, %f202, 0f3F800000, %p51;
	fma.rn.f32 	%f151, %f149, %f150, 0f00000000;
	fma.rn.f32 	%f152, %f149, 0f37CBAC00, 0fBAB607ED;
	selp.f32 	%f153, 0fB94D4153, %f152, %p51;
	selp.f32 	%f154, 0f3C0885E4, 0f3D2AAABB, %p51;
	fma.rn.f32 	%f155, %f153, %f149, %f154;
	selp.f32 	%f156, 0fBE2AAAA8, 0fBEFFFFFF, %p51;
	fma.rn.f32 	%f157, %f155, %f149, %f156;
	fma.rn.f32 	%f158, %f157, %f151, %f150;
	and.b32  	%r266, %r264, 2;
	setp.eq.s32 	%p52, %r266, 0;
	mov.f32 	%f159, 0f00000000;
	sub.f32 	%f160, %f159, %f158;
	selp.f32 	%f161, %f158, %f160, %p52;
	st.global.f32 	[%rd33+24], %f161;
	@%p50 bra 	$L__BB2_62;
	setp.neu.f32 	%p53, %f44, 0f7F800000;
	@%p53 bra 	$L__BB2_57;
	mov.f32 	%f164, 0f00000000;
	mul.rn.f32 	%f203, %f22, %f164;
	mov.b32 	%r338, 0;
	bra.uni 	$L__BB2_62;
$L__BB2_57:
	mov.b32 	%r76, %f22;
	shl.b32 	%r268, %r76, 8;
	or.b32  	%r77, %r268, -2147483648;
	mov.b64 	%rd164, 0;
	mov.b32 	%r335, 0;
$L__BB2_58:
	.pragma "nounroll";
	mul.wide.u32 	%rd130, %r335, 4;
	mov.u64 	%rd131, __cudart_i2opi_f;
	add.s64 	%rd132, %rd131, %rd130;
	ld.global.nc.u32 	%r269, [%rd132];
	mad.wide.u32 	%rd133, %r269, %r77, %rd164;
	shr.u64 	%rd164, %rd133, 32;
	add.s64 	%rd134, %rd3, %rd130;
	st.local.u32 	[%rd134], %rd133;
	add.s32 	%r335, %r335, 1;
	setp.ne.s32 	%p54, %r335, 6;
	@%p54 bra 	$L__BB2_58;
	shr.u32 	%r270, %r76, 23;
	st.local.u32 	[%rd3+24], %rd164;
	and.b32  	%r80, %r270, 31;
	and.b32  	%r271, %r270, 224;
	add.s32 	%r272, %r271, -128;
	shr.u32 	%r273, %r272, 5;
	mul.wide.u32 	%rd135, %r273, 4;
	sub.s64 	%rd39, %rd3, %rd135;
	ld.local.u32 	%r336, [%rd39+24];
	ld.local.u32 	%r337, [%rd39+20];
	setp.eq.s32 	%p55, %r80, 0;
	@%p55 bra 	$L__BB2_61;
	shf.l.wrap.b32 	%r336, %r337, %r336, %r80;
	ld.local.u32 	%r274, [%rd39+16];
	shf.l.wrap.b32 	%r337, %r274, %r337, %r80;
$L__BB2_61:
	shr.u32 	%r275, %r336, 30;
	shf.l.wrap.b32 	%r276, %r337, %r336, 2;
	shl.b32 	%r277, %r337, 2;
	shr.u32 	%r278, %r276, 31;
	add.s32 	%r279, %r278, %r275;
	neg.s32 	%r280, %r279;
	setp.lt.s32 	%p56, %r76, 0;
	selp.b32 	%r338, %r280, %r279, %p56;
	xor.b32  	%r281, %r276, %r76;
	shr.s32 	%r282, %r276, 31;
	xor.b32  	%r283, %r282, %r276;
	xor.b32  	%r284, %r282, %r277;
	cvt.u64.u32 	%rd136, %r283;
	shl.b64 	%rd137, %rd136, 32;
	cvt.u64.u32 	%rd138, %r284;
	or.b64  	%rd139, %rd137, %rd138;
	cvt.rn.f64.s64 	%fd13, %rd139;
	mul.f64 	%fd14, %fd13, 0d3BF921FB54442D19;
	cvt.rn.f32.f64 	%f162, %fd14;
	neg.f32 	%f163, %f162;
	setp.lt.s32 	%p57, %r281, 0;
	selp.f32 	%f203, %f163, %f162, %p57;
$L__BB2_62:
	setp.ltu.f32 	%p58, %f31, 0f47CE4780;
	add.s32 	%r286, %r338, 1;
	mul.rn.f32 	%f165, %f203, %f203;
	and.b32  	%r287, %r338, 1;
	setp.eq.b32 	%p59, %r287, 1;
	selp.f32 	%f166, %f203, 0f3F800000, %p59;
	fma.rn.f32 	%f167, %f165, %f166, 0f00000000;
	fma.rn.f32 	%f168, %f165, 0f37CBAC00, 0fBAB607ED;
	selp.f32 	%f169, 0fB94D4153, %f168, %p59;
	selp.f32 	%f170, 0f3C0885E4, 0f3D2AAABB, %p59;
	fma.rn.f32 	%f171, %f169, %f165, %f170;
	selp.f32 	%f172, 0fBE2AAAA8, 0fBEFFFFFF, %p59;
	fma.rn.f32 	%f173, %f171, %f165, %f172;
	fma.rn.f32 	%f174, %f173, %f167, %f166;
	and.b32  	%r288, %r286, 2;
	setp.eq.s32 	%p60, %r288, 0;
	mov.f32 	%f175, 0f00000000;
	sub.f32 	%f176, %f175, %f174;
	selp.f32 	%f177, %f174, %f176, %p60;
	st.global.f32 	[%rd33+28], %f177;
	@%p58 bra 	$L__BB2_70;
	setp.neu.f32 	%p61, %f31, 0f7F800000;
	@%p61 bra 	$L__BB2_65;
	mov.f32 	%f180, 0f00000000;
	mul.rn.f32 	%f204, %f29, %f180;
	mov.b32 	%r342, 0;
	bra.uni 	$L__BB2_70;
$L__BB2_65:
	mov.b32 	%r89, %f29;
	shl.b32 	%r290, %r89, 8;
	or.b32  	%r90, %r290, -2147483648;
	mov.b64 	%rd165, 0;
	mov.b32 	%r339, 0;
$L__BB2_66:
	.pragma "nounroll";
	mul.wide.u32 	%rd141, %r339, 4;
	mov.u64 	%rd142, __cudart_i2opi_f;
	add.s64 	%rd143, %rd142, %rd141;
	ld.global.nc.u32 	%r291, [%rd143];
	mad.wide.u32 	%rd144, %r291, %r90, %rd165;
	shr.u64 	%rd165, %rd144, 32;
	add.s64 	%rd145, %rd2, %rd141;
	st.local.u32 	[%rd145], %rd144;
	add.s32 	%r339, %r339, 1;
	setp.ne.s32 	%p62, %r339, 6;
	@%p62 bra 	$L__BB2_66;
	shr.u32 	%r292, %r89, 23;
	st.local.u32 	[%rd2+24], %rd165;
	and.b32  	%r93, %r292, 31;
	and.b32  	%r293, %r292, 224;
	add.s32 	%r294, %r293, -128;
	shr.u32 	%r295, %r294, 5;
	mul.wide.u32 	%rd146, %r295, 4;
	sub.s64 	%rd42, %rd2, %rd146;
	ld.local.u32 	%r340, [%rd42+24];
	ld.local.u32 	%r341, [%rd42+20];
	setp.eq.s32 	%p63, %r93, 0;
	@%p63 bra 	$L__BB2_69;
	shf.l.wrap.b32 	%r340, %r341, %r340, %r93;
	ld.local.u32 	%r296, [%rd42+16];
	shf.l.wrap.b32 	%r341, %r296, %r341, %r93;
$L__BB2_69:
	shr.u32 	%r297, %r340, 30;
	shf.l.wrap.b32 	%r298, %r341, %r340, 2;
	shl.b32 	%r299, %r341, 2;
	shr.u32 	%r300, %r298, 31;
	add.s32 	%r301, %r300, %r297;
	neg.s32 	%r302, %r301;
	setp.lt.s32 	%p64, %r89, 0;
	selp.b32 	%r342, %r302, %r301, %p64;
	xor.b32  	%r303, %r298, %r89;
	shr.s32 	%r304, %r298, 31;
	xor.b32  	%r305, %r304, %r298;
	xor.b32  	%r306, %r304, %r299;
	cvt.u64.u32 	%rd147, %r305;
	shl.b64 	%rd148, %rd147, 32;
	cvt.u64.u32 	%rd149, %r306;
	or.b64  	%rd150, %rd148, %rd149;
	cvt.rn.f64.s64 	%fd15, %rd150;
	mul.f64 	%fd16, %fd15, 0d3BF921FB54442D19;
	cvt.rn.f32.f64 	%f178, %fd16;
	neg.f32 	%f179, %f178;
	setp.lt.s32 	%p65, %r303, 0;
	selp.f32 	%f204, %f179, %f178, %p65;
$L__BB2_70:
	add.s32 	%r308, %r342, 1;
	mul.rn.f32 	%f181, %f204, %f204;
	and.b32  	%r309, %r342, 1;
	setp.eq.b32 	%p66, %r309, 1;
	selp.f32 	%f182, %f204, 0f3F800000, %p66;
	fma.rn.f32 	%f183, %f181, %f182, 0f00000000;
	fma.rn.f32 	%f184, %f181, 0f37CBAC00, 0fBAB607ED;
	selp.f32 	%f185, 0fB94D4153, %f184, %p66;
	selp.f32 	%f186, 0f3C0885E4, 0f3D2AAABB, %p66;
	fma.rn.f32 	%f187, %f185, %f181, %f186;
	selp.f32 	%f188, 0fBE2AAAA8, 0fBEFFFFFF, %p66;
	fma.rn.f32 	%f189, %f187, %f181, %f188;
	fma.rn.f32 	%f190, %f189, %f183, %f182;
	and.b32  	%r310, %r308, 2;
	setp.eq.s32 	%p67, %r310, 0;
	mov.f32 	%f191, 0f00000000;
	sub.f32 	%f192, %f191, %f190;
	selp.f32 	%f193, %f190, %f192, %p67;
	st.global.f32 	[%rd33+32], %f193;
	neg.f32 	%f194, %f36;
	st.global.f32 	[%rd33+36], %f194;
	add.s64 	%rd155, %rd155, 1;
	setp.ne.s64 	%p68, %rd155, %rd10;
	@%p68 bra 	$L__BB2_2;
$L__BB2_71:
	ret;

}


// ===== COMPILED SASS (sm_100) =====

	.target	sm_100

	.elftype	@"ET_EXEC"


//--------------------- .note.nv.tkinfo           --------------------------
	.section	.note.nv.tkinfo,"",@"SHT_NOTE"
	.sectionflags	@"SHF_NOTE_NV_TKINFO"
	.tkinfo
        /*0018*/ 	.word	0x00000002
        /*0030*/ 	.string	""
        /*0030*/ 	.string	"ptxas"
        /*0030*/ 	.string	"Cuda compilation tools, release 13.0, V13.0.88"
        /*0030*/ 	.string	"Build cuda_13.0.r13.0/compiler.36424714_0"
        /*0030*/ 	.string	"-arch sm_100 -m 64 "



//--------------------- .note.nv.cuinfo           --------------------------
	.section	.note.nv.cuinfo,"",@"SHT_NOTE"
	.sectionflags	@"SHF_NOTE_NV_CUINFO"
        /*0018*/ 	.short	0x0002
        /*001a*/ 	.short	0x0064
        /*001c*/ 	.short	0x0082
	.zero		2


//--------------------- .nv.info                  --------------------------
	.section	.nv.info,"",@"SHT_CUDA_INFO"
	.align	4


	//----- nvinfo : EIATTR_REGCOUNT
	.align		4
        /*0000*/ 	.byte	0x04, 0x2f
        /*0002*/ 	.short	(.L_11 - .L_10)
	.align		4
.L_10:
        /*0004*/ 	.word	index@(_Z9init_randjP17curandStateXORWOW)
        /*0008*/ 	.word	0x0000001f


	//----- nvinfo : EIATTR_FRAME_SIZE
	.align		4
.L_11:
        /*000c*/ 	.byte	0x04, 0x11
        /*000e*/ 	.short	(.L_13 - .L_12)
	.align		4
.L_12:
        /*0010*/ 	.word	index@(_Z9init_randjP17curandStateXORWOW)
        /*0014*/ 	.word	0x00000000


	//----- nvinfo : EIATTR_REGCOUNT
	.align		4
.L_13:
        /*0018*/ 	.byte	0x04, 0x2f
        /*001a*/ 	.short	(.L_15 - .L_14)
	.align		4
.L_14:
        /*001c*/ 	.word	index@(_Z10initializePfP17curandStateXORWOW)
        /*0020*/ 	.word	0x00000008


	//----- nvinfo : EIATTR_FRAME_SIZE
	.align		4
.L_15:
        /*0024*/ 	.byte	0x04, 0x11
        /*0026*/ 	.short	(.L_17 - .L_16)
	.align		4
.L_16:
        /*0028*/ 	.word	index@(_Z10initializePfP17curandStateXORWOW)
        /*002c*/ 	.word	0x00000000


	//----- nvinfo : EIATTR_REGCOUNT
	.align		4
.L_17:
        /*0030*/ 	.byte	0x04, 0x2f
        /*0032*/ 	.short	(.L_19 - .L_18)
	.align		4
.L_18:
        /*0034*/ 	.word	index@(_Z7warm_upPfPiPxP17curandStateXORWOW)
        /*0038*/ 	.word	0x00000026


	//----- nvinfo : EIATTR_FRAME_SIZE
	.align		4
.L_19:
        /*003c*/ 	.byte	0x04, 0x11
        /*003e*/ 	.short	(.L_21 - .L_20)
	.align		4
.L_20:
        /*0040*/ 	.word	index@(_Z7warm_upPfPiPxP17curandStateXORWOW)
        /*0044*/ 	.word	0x00000000


	//----- nvinfo : EIATTR_MIN_STACK_SIZE
	.align		4
.L_21:
        /*0048*/ 	.byte	0x04, 0x12
        /*004a*/ 	.short	(.L_23 - .L_22)
	.align		4
.L_22:
        /*004c*/ 	.word	index@(_Z7warm_upPfPiPxP17curandStateXORWOW)
        /*0050*/ 	.word	0x00000000


	//----- nvinfo : EIATTR_MIN_STACK_SIZE
	.align		4
.L_23:
        /*0054*/ 	.byte	0x04, 0x12
        /*0056*/ 	.short	(.L_25 - .L_24)
	.align		4
.L_24:
        /*0058*/ 	.word	index@(_Z10initializePfP17curandStateXORWOW)
        /*005c*/ 	.word	0x00000000


	//----- nvinfo : EIATTR_MIN_STACK_SIZE
	.align		4
.L_25:
        /*0060*/ 	.byte	0x04, 0x12
        /*0062*/ 	.short	(.L_27 - .L_26)
	.align		4
.L_26:
        /*0064*/ 	.word	index@(_Z9init_randjP17curandStateXORWOW)
        /*0068*/ 	.word	0x00000000
.L_27:


//--------------------- .nv.compat                --------------------------
	.section	.nv.compat,"",@"SHT_CUDA_COMPAT_INFO"
	.align	4
        /*0000*/ 	.byte	0x02, 0x09, 0x00, 0x00, 0x02, 0x02, 0x01, 0x00, 0x02, 0x05, 0x05, 0x00, 0x03, 0x07, 0x01, 0x01
        /*0010*/ 	.byte	0x02, 0x03, 0x00, 0x00, 0x02, 0x06, 0x01, 0x00, 0x04, 0x0b, 0x08, 0x00, 0x01, 0x00, 0x00, 0x00
        /*0020*/ 	.byte	0x00, 0x00, 0x00, 0x00


//--------------------- .nv.info._Z7warm_upPfPiPxP17curandStateXORWOW --------------------------
	.section	.nv.info._Z7warm_upPfPiPxP17curandStateXORWOW,"",@"SHT_CUDA_INFO"
	.sectionflags	@""
	.align	4


	//----- nvinfo : EIATTR_CUDA_API_VERSION
	.align		4
        /*0000*/ 	.byte	0x04, 0x37
        /*0002*/ 	.short	(.L_29 - .L_28)
.L_28:
        /*0004*/ 	.word	0x00000082


	//----- nvinfo : EIATTR_KPARAM_INFO
	.align		4
.L_29:
        /*0008*/ 	.byte	0x04, 0x17
        /*000a*/ 	.short	(.L_31 - .L_30)
.L_30:
        /*000c*/ 	.word	0x00000000
        /*0010*/ 	.short	0x0003
        /*0012*/ 	.short	0x0018
        /*0014*/ 	.byte	0x00, 0xf5, 0x21, 0x00


	//----- nvinfo : EIATTR_KPARAM_INFO
	.align		4
.L_31:
        /*0018*/ 	.byte	0x04, 0x17
        /*001a*/ 	.short	(.L_33 - .L_32)
.L_32:
        /*001c*/ 	.word	0x00000000
        /*0020*/ 	.short	0x0002
        /*0022*/ 	.short	0x0010
        /*0024*/ 	.byte	0x00, 0xf5, 0x21, 0x00


	//----- nvinfo : EIATTR_KPARAM_INFO
	.align		4
.L_33:
        /*0028*/ 	.byte	0x04, 0x17
        /*002a*/ 	.short	(.L_35 - .L_34)
.L_34:
        /*002c*/ 	.word	0x00000000
        /*0030*/ 	.short	0x0001
        /*0032*/ 	.short	0x0008
        /*0034*/ 	.byte	0x00, 0xf5, 0x21, 0x00


	//----- nvinfo : EIATTR_KPARAM_INFO
	.align		4
.L_35:
        /*0038*/ 	.byte	0x04, 0x17
        /*003a*/ 	.short	(.L_37 - .L_36)
.L_36:
        /*003c*/ 	.word	0x00000000
        /*0040*/ 	.short	0x0000
        /*0042*/ 	.short	0x0000
        /*0044*/ 	.byte	0x00, 0xf5, 0x21, 0x00


	//----- nvinfo : EIATTR_SPARSE_MMA_MASK
	.align		4
.L_37:
        /*0048*/ 	.byte	0x03, 0x50
        /*004a*/ 	.short	0x0000


	//----- nvinfo : EIATTR_MAXREG_COUNT
	.align		4
        /*004c*/ 	.byte	0x03, 0x1b
        /*004e*/ 	.short	0x00ff


	//----- nvinfo : EIATTR_MERCURY_ISA_VERSION
	.align		4
        /*0050*/ 	.byte	0x03, 0x5f
        /*0052*/ 	.short	0x0101


	//----- nvinfo : EIATTR_VRC_CTA_INIT_COUNT
	.align		4
        /*0054*/ 	.byte	0x02, 0x4a
	.zero		1
	.zero		1


	//----- nvinfo : EIATTR_EXIT_INSTR_OFFSETS
	.align		4
        /*0058*/ 	.byte	0x04, 0x1c
        /*005a*/ 	.short	(.L_39 - .L_38)


	//   ....[0]....
.L_38:
        /*005c*/ 	.word	0x00000090


	//   ....[1]....
        /*0060*/ 	.word	0x00003d20


	//----- nvinfo : EIATTR_CBANK_PARAM_SIZE
	.align		4
.L_39:
        /*0064*/ 	.byte	0x03, 0x19
        /*0066*/ 	.short	0x0020


	//----- nvinfo : EIATTR_PARAM_CBANK
	.align		4
        /*0068*/ 	.byte	0x04, 0x0a
        /*006a*/ 	.short	(.L_41 - .L_40)
	.align		4
.L_40:
        /*006c*/ 	.word	index@(.nv.constant0._Z7warm_upPfPiPxP17curandStateXORWOW)
        /*0070*/ 	.short	0x0380
        /*0072*/ 	.short	0x0020


	//----- nvinfo : EIATTR_SW_WAR
	.align		4
.L_41:
        /*0074*/ 	.byte	0x04, 0x36
        /*0076*/ 	.short	(.L_43 - .L_42)
.L_42:
        /*0078*/ 	.word	0x00000008
.L_43:


//--------------------- .nv.info._Z10initializePfP17curandStateXORWOW --------------------------
	.section	.nv.info._Z10initializePfP17curandStateXORWOW,"",@"SHT_CUDA_INFO"
	.sectionflags	@""
	.align	4


	//----- nvinfo : EIATTR_CUDA_API_VERSION
	.align		4
        /*0000*/ 	.byte	0x04, 0x37
        /*0002*/ 	.short	(.L_45 - .L_44)
.L_44:
        /*0004*/ 	.word	0x00000082


	//----- nvinfo : EIATTR_KPARAM_INFO
	.align		4
.L_45:
        /*0008*/ 	.byte	0x04, 0x17
        /*000a*/ 	.short	(.L_47 - .L_46)
.L_46:
        /*000c*/ 	.word	0x00000000
        /*0010*/ 	.short	0x0001
        /*0012*/ 	.short	0x0008
        /*0014*/ 	.byte	0x00, 0xf5, 0x21, 0x00


	//----- nvinfo : EIATTR_KPARAM_INFO
	.align		4
.L_47:
        /*0018*/ 	.byte	0x04, 0x17
        /*001a*/ 	.short	(.L_49 - .L_48)
.L_48:
        /*001c*/ 	.word	0x00000000
        /*0020*/ 	.short	0x0000
        /*0022*/ 	.short	0x0000
        /*0024*/ 	.byte	0x00, 0xf5, 0x21, 0x00


	//----- nvinfo : EIATTR_SPARSE_MMA_MASK
	.align		4
.L_49:
        /*0028*/ 	.byte	0x03, 0x50
        /*002a*/ 	.short	0x0000


	//----- nvinfo : EIATTR_MAXREG_COUNT
	.align		4
        /*002c*/ 	.byte	0x03, 0x1b
        /*002e*/ 	.short	0x00ff


	//----- nvinfo : EIATTR_MERCURY_ISA_VERSION
	.align		4
        /*0030*/ 	.byte	0x03, 0x5f
        /*0032*/ 	.short	0x0101


	//----- nvinfo : EIATTR_VRC_CTA_INIT_COUNT
	.align		4
        /*0034*/ 	.byte	0x02, 0x4a
	.zero		1
	.zero		1


	//----- nvinfo : EIATTR_EXIT_INSTR_OFFSETS
	.align		4
        /*0038*/ 	.byte	0x04, 0x1c
        /*003a*/ 	.short	(.L_51 - .L_50)


	//   ....[0]....
.L_50:
        /*003c*/ 	.word	0x000000a0


	//----- nvinfo : EIATTR_CBANK_PARAM_SIZE
	.align		4
.L_51:
        /*0040*/ 	.byte	0x03, 0x19
        /*0042*/ 	.short	0x0010


	//----- nvinfo : EIATTR_PARAM_CBANK
	.align		4
        /*0044*/ 	.byte	0x04, 0x0a
        /*0046*/ 	.short	(.L_53 - .L_52)
	.align		4
.L_52:
        /*0048*/ 	.word	index@(.nv.constant0._Z10initializePfP17curandStateXORWOW)
        /*004c*/ 	.short	0x0380
        /*004e*/ 	.short	0x0010


	//----- nvinfo : EIATTR_SW_WAR
	.align		4
.L_53:
        /*0050*/ 	.byte	0x04, 0x36
        /*0052*/ 	.short	(.L_55 - .L_54)
.L_54:
        /*0054*/ 	.word	0x00000008
.L_55:


//--------------------- .nv.info._Z9init_randjP17curandStateXORWOW --------------------------
	.section	.nv.info._Z9init_randjP17curandStateXORWOW,"",@"SHT_CUDA_INFO"
	.sectionflags	@""
	.align	4


	//----- nvinfo : EIATTR_CUDA_API_VERSION
	.align		4
        /*0000*/ 	.byte	0x04, 0x37
        /*0002*/ 	.short	(.L_57 - .L_56)
.L_56:
        /*0004*/ 	.word	0x00000082


	//----- nvinfo : EIATTR_KPARAM_INFO
	.align		4
.L_57:
        /*0008*/ 	.byte	0x04, 0x17
        /*000a*/ 	.short	(.L_59 - .L_58)
.L_58:
        /*000c*/ 	.word	0x00000000
        /*0010*/ 	.short	0x0001
        /*0012*/ 	.short	0x0008
        /*0014*/ 	.byte	0x00, 0xf5, 0x21, 0x00


	//----- nvinfo : EIATTR_KPARAM_INFO
	.align		4
.L_59:
        /*0018*/ 	.byte	0x04, 0x17
        /*001a*/ 	.short	(.L_61 - .L_60)
.L_60:
        /*001c*/ 	.word	0x00000000
        /*0020*/ 	.short	0x0000
        /*0022*/ 	.short	0x0000
        /*0024*/ 	.byte	0x00, 0xf0, 0x11, 0x00


	//----- nvinfo : EIATTR_SPARSE_MMA_MASK
	.align		4
.L_61:
        /*0028*/ 	.byte	0x03, 0x50
        /*002a*/ 	.short	0x0000


	//----- nvinfo : EIATTR_MAXREG_COUNT
	.align		4
        /*002c*/ 	.byte	0x03, 0x1b
        /*002e*/ 	.short	0x00ff


	//----- nvinfo : EIATTR_MERCURY_ISA_VERSION
	.align		4
        /*0030*/ 	.byte	0x03, 0x5f
        /*0032*/ 	.short	0x0101


	//----- nvinfo : EIATTR_VRC_CTA_INIT_COUNT
	.align		4
        /*0034*/ 	.byte	0x02, 0x4a
	.zero		1
	.zero		1


	//----- nvinfo : EIATTR_EXIT_INSTR_OFFSETS
	.align		4
        /*0038*/ 	.byte	0x04, 0x1c
        /*003a*/ 	.short	(.L_63 - .L_62)


	//   ....[0]....
.L_62:
        /*003c*/ 	.word	0x00000eb0


	//----- nvinfo : EIATTR_CRS_STACK_SIZE
	.align		4
.L_63:
        /*0040*/ 	.byte	0x04, 0x1e
        /*0042*/ 	.short	(.L_65 - .L_64)
.L_64:
        /*0044*/ 	.word	0x00000000


	//----- nvinfo : EIATTR_CBANK_PARAM_SIZE
	.align		4
.L_65:
        /*0048*/ 	.byte	0x03, 0x19
        /*004a*/ 	.short	0x0010


	//----- nvinfo : EIATTR_PARAM_CBANK
	.align		4
        /*004c*/ 	.byte	0x04, 0x0a
        /*004e*/ 	.short	(.L_67 - .L_66)
	.align		4
.L_66:
        /*0050*/ 	.word	index@(.nv.constant0._Z9init_randjP17curandStateXORWOW)
        /*0054*/ 	.short	0x0380
        /*0056*/ 	.short	0x0010


	//----- nvinfo : EIATTR_SW_WAR
	.align		4
.L_67:
        /*0058*/ 	.byte	0x04, 0x36
        /*005a*/ 	.short	(.L_69 - .L_68)
.L_68:
        /*005c*/ 	.word	0x00000008
.L_69:


//--------------------- .nv.callgraph             --------------------------
	.section	.nv.callgraph,"",@"SHT_CUDA_CALLGRAPH"
	.align	4
	.sectionentsize	8
	.align		4
        /*0000*/ 	.word	0x00000000
	.align		4
        /*0004*/ 	.word	0xffffffff
	.align		4
        /*0008*/ 	.word	0x00000000
	.align		4
        /*000c*/ 	.word	0xfffffffe
	.align		4
        /*0010*/ 	.word	0x00000000
	.align		4
        /*0014*/ 	.word	0xfffffffd
	.align		4
        /*0018*/ 	.word	0x00000000
	.align		4
        /*001c*/ 	.word	0xfffffffc


//--------------------- .nv.constant4             --------------------------
	.section	.nv.constant4,"a",@progbits
	.align	8
	.align		8
.nv.constant4:
        /*0000*/ 	.dword	precalc_xorwow_matrix
	.align		8
        /*0008*/ 	.dword	precalc_xorwow_offset_matrix
	.align		8
        /*0010*/ 	.dword	mrg32k3aM1
	.align		8
        /*0018*/ 	.dword	mrg32k3aM2
	.align		8
        /*0020*/ 	.dword	mrg32k3aM1SubSeq
	.align		8
        /*0028*/ 	.dword	mrg32k3aM2SubSeq
	.align		8
        /*0030*/ 	.dword	mrg32k3aM1Seq
	.align		8
        /*0038*/ 	.dword	mrg32k3aM2Seq
	.align		8
        /*0040*/ 	.dword	__cudart_i2opi_f


//--------------------- .nv.constant3             --------------------------
	.section	.nv.constant3,"a",@progbits
	.align	8
.nv.constant3:
	.type		__cr_lgamma_table,@object
	.size		__cr_lgamma_table,(.L_8 - __cr_lgamma_table)
__cr_lgamma_table:
        /*0000*/ 	.byte	0x00, 0x00, 0x00, 0x00, 0x00, 0x00, 0x00, 0x00, 0x00, 0x00, 0x00, 0x00, 0x00, 0x00, 0x00, 0x00
        /*0010*/ 	.byte	0xef, 0x39, 0xfa, 0xfe, 0x42, 0x2e, 0xe6, 0x3f, 0x02, 0x20, 0x2a, 0xfa, 0x0b, 0xab, 0xfc, 0x3f
        /*0020*/ 	.byte	0xf9, 0x2c, 0x92, 0x7c, 0xa7, 0x6c, 0x09, 0x40, 0xc9, 0x79, 0x44, 0x3c, 0x64, 0x26, 0x13, 0x40
        /*0030*/ 	.byte	0xca, 0x01, 0xcf, 0x3a, 0x27, 0x51, 0x1a, 0x40, 0x30, 0xcc, 0x2d, 0xf3, 0xe1, 0x0c, 0x21, 0x40
        /*0040*/ 	.byte	0x0d, 0xb7, 0xfc, 0x82, 0x8e, 0x35, 0x25, 0x40
.L_8:


//--------------------- .text._Z7warm_upPfPiPxP17curandStateXORWOW --------------------------
	.section	.text._Z7warm_upPfPiPxP17curandStateXORWOW,"ax",@progbits
	.align	128
        .global         _Z7warm_upPfPiPxP17curandStateXORWOW
        .type           _Z7warm_upPfPiPxP17curandStateXORWOW,@function
        .size           _Z7warm_upPfPiPxP17curandStateXORWOW,(.L_x_36 - _Z7warm_upPfPiPxP17curandStateXORWOW)
        .other          _Z7warm_upPfPiPxP17curandStateXORWOW,@"STO_CUDA_ENTRY STV_DEFAULT"
_Z7warm_upPfPiPxP17curandStateXORWOW:
.text._Z7warm_upPfPiPxP17curandStateXORWOW:
[----:B------:R-:W-:Y:S08]  /*0000*/  LDC R1, c[0x0][0x37c] ;  /* 0x0000df00ff017b82 */ /* 0x000ff00000000800 */
[----:B------:R-:W0:Y:S01]  /*0010*/  LDC.64 R2, c[0x0][0x390] ;  /* 0x0000e400ff027b82 */ /* 0x000e220000000a00 */
[----:B------:R-:W0:Y:S02]  /*0020*/  LDCU.64 UR16, c[0x0][0x358] ;  /* 0x00006b00ff1077ac */ /* 0x000e240008000a00 */
[----:B0-----:R-:W2:Y:S02]  /*0030*/  LDG.E.64 R2, desc[UR16][R2.64] ;  /* 0x0000001002027981 */ /* 0x001ea4000c1e1b00 */
[----:B--2---:R-:W-:-:S02]  /*0040*/  R2UR UR12, R2 ;  /* 0x00000000020c72ca */ /* 0x004fc400000e0000 */
[----:B------:R-:W-:-:S11]  /*0050*/  R2UR UR13, R3 ;  /* 0x00000000030d72ca */ /* 0x000fd600000e0000 */
[----:B------:R-:W-:-:S04]  /*0060*/  UISETP.GE.U32.AND UP0, UPT, UR12, 0x1, UPT ;  /* 0x000000010c00788c */ /* 0x000fc8000bf06070 */
[----:B------:R-:W-:-:S06]  /*0070*/  UISETP.GE.AND.EX UP0, UPT, UR13, URZ, UPT, UP0 ;  /* 0x000000ff0d00728c */ /* 0x000fcc000bf06300 */
[----:B------:R-:W-:-:S13]  /*0080*/  PLOP3.LUT P0, PT, PT, PT, UP0, 0x80, 0x8 ;  /* 0x000000000008781c */ /* 0x000fda0003f0f008 */
[----:B------:R-:W-:Y:S05]  /*0090*/  @!P0 EXIT ;  /* 0x000000000000894d */ /* 0x000fea0003800000 */
[----:B------:R-:W0:Y:S08]  /*00a0*/  LDC.64 R2, c[0x0][0x388] ;  /* 0x0000e200ff027b82 */ /* 0x000e300000000a00 */
[----:B------:R-:W1:Y:S01]  /*00b0*/  LDC.64 R4, c[0x0][0x380] ;  /* 0x0000e000ff047b82 */ /* 0x000e620000000a00 */
[----:B0-----:R-:W2:Y:S04]  /*00c0*/  LDG.E R2, desc[UR16][R2.64] ;  /* 0x0000001002027981 */ /* 0x001ea8000c1e1900 */
[----:B-1----:R-:W3:Y:S01]  /*00d0*/  LDG.E R4, desc[UR16][R4.64] ;  /* 0x0000001004047981 */ /* 0x002ee2000c1e1900 */
[----:B------:R-:W-:Y:S01]  /*00e0*/  UMOV UR5, URZ ;  /* 0x000000ff00057c82 */ /* 0x000fe20008000000 */
[----:B------:R-:W-:Y:S01]  /*00f0*/  UMOV UR6, URZ ;  /* 0x000000ff00067c82 */ /* 0x000fe20008000000 */
[----:B--2---:R-:W-:-:S02]  /*0100*/  R2UR UR7, R2 ;  /* 0x00000000020772ca */ /* 0x004fc400000e0000 */
[----:B---3--:R-:W-:-:S15]  /*0110*/  R2UR UR14, R4 ;  /* 0x00000000040e72ca */ /* 0x008fde00000e0000 */
.L_x_24:
[----:B0-----:R-:W0:Y:S01]  /*0120*/  LDCU.64 UR10, c[0x0][0x380] ;  /* 0x00007000ff0a77ac */ /* 0x001e220008000a00 */
[----:B------:R-:W-:-:S04]  /*0130*/  UIADD3 UR4, UPT, UPT, UR7, -0x1, URZ ;  /* 0xffffffff07047890 */ /* 0x000fc8000fffe0ff */
[----:B------:R-:W-:-:S04]  /*0140*/  UIMAD UR4, UR7, UR4, URZ ;  /* 0x00000004070472a4 */ /* 0x000fc8000f8e02ff */
[----:B0-----:R-:W-:-:S06]  /*0150*/  UIMAD.WIDE UR8, UR4, 0x4, UR10 ;  /* 0x00000004040878a5 */ /* 0x001fcc000f8e020a */
[----:B------:R-:W-:Y:S02]  /*0160*/  IMAD.U32 R10, RZ, RZ, UR8 ;  /* 0x00000008ff0a7e24 */ /* 0x000fe4000f8e00ff */
[----:B------:R-:W-:-:S05]  /*0170*/  IMAD.U32 R11, RZ, RZ, UR9 ;  /* 0x00000009ff0b7e24 */ /* 0x000fca000f8e00ff */
[----:B------:R-:W2:Y:S01]  /*0180*/  LDG.E R29, desc[UR16][R10.64] ;  /* 0x000000100a1d7981 */ /* 0x000ea2000c1e1900 */
[----:B------:R-:W-:Y:S01]  /*0190*/  UIMAD.WIDE UR8, UR7, 0x4, UR10 ;  /* 0x00000004070878a5 */ /* 0x000fe2000f8e020a */
[----:B------:R-:W0:Y:S01]  /*01a0*/  LDC.64 R14, c[0x0][0x380] ;  /* 0x0000e000ff0e7b82 */ /* 0x000e220000000a00 */
[----:B------:R-:W-:Y:S01]  /*01b0*/  UISETP.NE.AND UP0, UPT, UR7, 0x1, UPT ;  /* 0x000000010700788c */ /* 0x000fe2000bf05270 */
[----:B------:R-:W-:Y:S02]  /*01c0*/  IMAD.U32 R28, RZ, RZ, UR14 ;  /* 0x0000000eff1c7e24 */ /* 0x000fe4000f8e00ff */
[----:B------:R-:W-:Y:S02]  /*01d0*/  IMAD.U32 R26, RZ, RZ, UR14 ;  /* 0x0000000eff1a7e24 */ /* 0x000fe4000f8e00ff */
[----:B------:R-:W-:Y:S01]  /*01e0*/  IMAD.U32 R12, RZ, RZ, UR8 ;  /* 0x00000008ff0c7e24 */ /* 0x000fe2000f8e00ff */
[----:B------:R-:W-:Y:S01]  /*01f0*/  PLOP3.LUT P0, PT, PT, PT, UP0, 0x80, 0x8 ;  /* 0x000000000008781c */ /* 0x000fe20003f0f008 */
[----:B------:R-:W-:-:S05]  /*0200*/  IMAD.U32 R13, RZ, RZ, UR9 ;  /* 0x00000009ff0d7e24 */ /* 0x000fca000f8e00ff */
[----:B------:R1:W5:Y:S07]  /*0210*/  LDG.E R27, desc[UR16][R12.64+-0x4] ;  /* 0xfffffc100c1b7981 */ /* 0x00036e000c1e1900 */
[----:B------:R1:W5:Y:S04]  /*0220*/  @P0 LDG.E R28, desc[UR16][R12.64] ;  /* 0x000000100c1c0981 */ /* 0x000368000c1e1900 */
[----:B0-----:R1:W5:Y:S01]  /*0230*/  @P0 LDG.E R26, desc[UR16][R14.64+0x4] ;  /* 0x000004100e1a0981 */ /* 0x001362000c1e1900 */
[----:B--2---:R-:W-:-:S04]  /*0240*/  FADD R9, -R29, UR14 ;  /* 0x0000000e1d097e21 */ /* 0x004fc80008000100 */
[----:B------:R-:W-:-:S06]  /*0250*/  FMUL R17, R9, 0.63661974668502807617 ;  /* 0x3f22f98309117820 */ /* 0x000fcc0000400000 */
[----:B------:R-:W0:Y:S01]  /*0260*/  F2I.NTZ R17, R17 ;  /* 0x0000001100117305 */ /* 0x000e220000203100 */
[----:B------:R-:W-:Y:S02]  /*0270*/  FSETP.GE.AND P0, PT, |R9|, 105615, PT ;  /* 0x47ce47800900780b */ /* 0x000fe40003f06200 */
[----:B0-----:R-:W-:-:S05]  /*0280*/  I2FP.F32.S32 R0, R17 ;  /* 0x0000001100007245 */ /* 0x001fca0000201400 */
[----:B------:R-:W-:-:S04]  /*0290*/  FFMA R11, R0, -1.5707962512969970703, R9 ;  /* 0xbfc90fda000b7823 */ /* 0x000fc80000000009 */
[C---:B------:R-:W-:Y:S02]  /*02a0*/  FFMA R11, R0.reuse, -7.5497894158615963534e-08, R11 ;  /* 0xb3a22168000b7823 */ /* 0x040fe4000000000b */
[----:B------:R-:W-:Y:S02]  /*02b0*/  VOTEU.ANY UP0, P0 ;  /* 0x0000000000ff7886 */ /* 0x000fe40000000100 */
[----:B------:R-:W-:Y:S01]  /*02c0*/  FFMA R0, R0, -5.3903029534742383927e-15, R11 ;  /* 0xa7c234c500007823 */ /* 0x000fe2000000000b */
[----:B------:R-:W-:-:S03]  /*02d0*/  MOV R2, R17 ;  /* 0x0000001100027202 */ /* 0x000fc60000000f00 */
[----:B------:R-:W-:Y:S01]  /*02e0*/  IMAD.MOV.U32 R10, RZ, RZ, R0 ;  /* 0x000000ffff0a7224 */ /* 0x000fe200078e0000 */
[----:B-1----:R-:W-:Y:S06]  /*02f0*/  BRA.U !UP0, `(.L_x_0) ;  /* 0x0000000508747547 */ /* 0x002fec000b800000 */
[----:B------:R-:W-:-:S13]  /*0300*/  FSETP.NEU.AND P0, PT, |R9|, +INF , PT ;  /* 0x7f8000000900780b */ /* 0x000fda0003f0d200 */
[----:B------:R-:W-:Y:S01]  /*0310*/  @!P0 FMUL R10, RZ, R9 ;  /* 0x00000009ff0a8220 */ /* 0x000fe20000400000 */
[----:B------:R-:W-:Y:S01]  /*0320*/  @!P0 IMAD.MOV.U32 R17, RZ, RZ, RZ ;  /* 0x000000ffff118224 */ /* 0x000fe200078e00ff */
[----:B------:R-:W-:Y:S06]  /*0330*/  @!P0 BRA `(.L_x_0) ;  /* 0x0000000400648947 */ /* 0x000fec0003800000 */
[----:B------:R-:W-:Y:S01]  /*0340*/  IMAD.SHL.U32 R10, R9, 0x100, RZ ;  /* 0x00000100090a7824 */ /* 0x000fe200078e00ff */
[----:B------:R-:W-:Y:S01]  /*0350*/  CS2R R14, SRZ ;  /* 0x00000000000e7805 */ /* 0x000fe2000001ff00 */
[----:B------:R-:W-:Y:S01]  /*0360*/  IMAD.MOV.U32 R19, RZ, RZ, RZ ;  /* 0x000000ffff137224 */ /* 0x000fe200078e00ff */
[----:B------:R-:W0:Y:S02]  /*0370*/  LDCU.64 UR8, c[0x4][0x40] ;  /* 0x01000800ff0877ac */ /* 0x000e240008000a00 */
[----:B------:R-:W-:Y:S01]  /*0380*/  LOP3.LUT R17, R10, 0x80000000, RZ, 0xfc, !PT ;  /* 0x800000000a117812 */ /* 0x000fe200078efcff */
[----:B------:R-:W-:-:S06]  /*0390*/  UMOV UR4, URZ ;  /* 0x000000ff00047c82 */ /* 0x000fcc0008000000 */
.L_x_1:
[----:B0-----:R-:W-:Y:S02]  /*03a0*/  IMAD.U32 R10, RZ, RZ, UR8 ;  /* 0x00000008ff0a7e24 */ /* 0x001fe4000f8e00ff */
[----:B------:R-:W-:-:S05]  /*03b0*/  IMAD.U32 R11, RZ, RZ, UR9 ;  /* 0x00000009ff0b7e24 */ /* 0x000fca000f8e00ff */
[----:B------:R-:W2:Y:S01]  /*03c0*/  LDG.E.CONSTANT R10, desc[UR16][R10.64] ;  /* 0x000000100a0a7981 */ /* 0x000ea2000c1e9900 */
[----:B------:R-:W-:Y:S01]  /*03d0*/  UIADD3 UR4, UPT, UPT, UR4, 0x1, URZ ;  /* 0x0000000104047890 */ /* 0x000fe2000fffe0ff */
[C---:B------:R-:W-:Y:S01]  /*03e0*/  ISETP.EQ.AND P0, PT, R14.reuse, RZ, PT ;  /* 0x000000ff0e00720c */ /* 0x040fe20003f02270 */
[----:B------:R-:W-:Y:S01]  /*03f0*/  UIADD3 UR8, UP2, UPT, UR8, 0x4, URZ ;  /* 0x0000000408087890 */ /* 0x000fe2000ff5e0ff */
[C---:B------:R-:W-:Y:S01]  /*0400*/  ISETP.EQ.AND P1, PT, R14.reuse, 0x4, PT ;  /* 0x000000040e00780c */ /* 0x040fe20003f22270 */
[----:B------:R-:W-:Y:S01]  /*0410*/  UISETP.NE.AND UP1, UPT, UR4, 0x6, UPT ;  /* 0x000000060400788c */ /* 0x000fe2000bf25270 */
[C---:B------:R-:W-:Y:S01]  /*0420*/  ISETP.EQ.AND P2, PT, R14.reuse, 0x8, PT ;  /* 0x000000080e00780c */ /* 0x040fe20003f42270 */
[----:B------:R-:W-:Y:S01]  /*0430*/  UIADD3.X UR9, UPT, UPT, URZ, UR9, URZ, UP2, !UPT ;  /* 0x00000009ff097290 */ /* 0x000fe200097fe4ff */
[C---:B------:R-:W-:Y:S02]  /*0440*/  ISETP.EQ.AND P3, PT, R14.reuse, 0xc, PT ;  /* 0x0000000c0e00780c */ /* 0x040fe40003f62270 */
[----:B------:R-:W-:-:S02]  /*0450*/  ISETP.EQ.AND P4, PT, R14, 0x10, PT ;  /* 0x000000100e00780c */ /* 0x000fc40003f82270 */
[C---:B------:R-:W-:Y:S02]  /*0460*/  ISETP.EQ.AND P5, PT, R14.reuse, 0x14, PT ;  /* 0x000000140e00780c */ /* 0x040fe40003fa2270 */
[----:B------:R-:W-:Y:S01]  /*0470*/  IADD3 R14, PT, PT, R14, 0x4, RZ ;  /* 0x000000040e0e7810 */ /* 0x000fe20007ffe0ff */
[----:B--2---:R-:W-:-:S03]  /*0480*/  IMAD.WIDE.U32 R12, R10, R17, RZ ;  /* 0x000000110a0c7225 */ /* 0x004fc600078e00ff */
[----:B------:R-:W-:-:S04]  /*0490*/  IADD3 R12, P6, PT, R12, R15, RZ ;  /* 0x0000000f0c0c7210 */ /* 0x000fc80007fde0ff */
[----:B------:R-:W-:Y:S01]  /*04a0*/  IADD3.X R15, PT, PT, R13, R19, RZ, P6, !PT ;  /* 0x000000130d0f7210 */ /* 0x000fe200037fe4ff */
[--C-:B------:R-:W-:Y:S02]  /*04b0*/  @P0 IMAD.MOV.U32 R3, RZ, RZ, R12.reuse ;  /* 0x000000ffff030224 */ /* 0x100fe400078e000c */
[--C-:B------:R-:W-:Y:S02]  /*04c0*/  @P1 IMAD.MOV.U32 R4, RZ, RZ, R12.reuse ;  /* 0x000000ffff041224 */ /* 0x100fe400078e000c */
[--C-:B------:R-:W-:Y:S02]  /*04d0*/  @P2 IMAD.MOV.U32 R5, RZ, RZ, R12.reuse ;  /* 0x000000ffff052224 */ /* 0x100fe400078e000c */
[--C-:B------:R-:W-:Y:S02]  /*04e0*/  @P3 IMAD.MOV.U32 R6, RZ, RZ, R12.reuse ;  /* 0x000000ffff063224 */ /* 0x100fe400078e000c */
[--C-:B------:R-:W-:Y:S02]  /*04f0*/  @P4 IMAD.MOV.U32 R7, RZ, RZ, R12.reuse ;  /* 0x000000ffff074224 */ /* 0x100fe400078e000c */
[----:B------:R-:W-:Y:S01]  /*0500*/  @P5 IMAD.MOV.U32 R8, RZ, RZ, R12 ;  /* 0x000000ffff085224 */ /* 0x000fe200078e000c */
[----:B------:R-:W-:Y:S06]  /*0510*/  BRA.U UP1, `(.L_x_1) ;  /* 0xfffffffd01a07547 */ /* 0x000fec000b83ffff */
[----:B------:R-:W-:-:S04]  /*0520*/  SHF.R.U32.HI R10, RZ, 0x17, R9 ;  /* 0x00000017ff0a7819 */ /* 0x000fc80000011609 */
[C---:B------:R-:W-:Y:S02]  /*0530*/  LOP3.LUT R11, R10.reuse, 0xe0, RZ, 0xc0, !PT ;  /* 0x000000e00a0b7812 */ /* 0x040fe400078ec0ff */
[----:B------:R-:W-:-:S03]  /*0540*/  LOP3.LUT P6, RZ, R10, 0x1f, RZ, 0xc0, !PT ;  /* 0x0000001f0aff7812 */ /* 0x000fc600078cc0ff */
[----:B------:R-:W-:-:S05]  /*0550*/  VIADD R11, R11, 0xffffff80 ;  /* 0xffffff800b0b7836 */ /* 0x000fca0000000000 */
[----:B------:R-:W-:-:S05]  /*0560*/  SHF.R.U32.HI R11, RZ, 0x5, R11 ;  /* 0x00000005ff0b7819 */ /* 0x000fca000001160b */
[----:B------:R-:W-:-:S05]  /*0570*/  IMAD.U32 R16, R11, -0x4, RZ ;  /* 0xfffffffc0b107824 */ /* 0x000fca00078e00ff */
[C---:B------:R-:W-:Y:S02]  /*0580*/  ISETP.EQ.AND P3, PT, R16.reuse, -0x18, PT ;  /* 0xffffffe81000780c */ /* 0x040fe40003f62270 */
[C---:B------:R-:W-:Y:S02]  /*0590*/  ISETP.EQ.AND P4, PT, R16.reuse, -0x14, PT ;  /* 0xffffffec1000780c */ /* 0x040fe40003f82270 */
[C---:B------:R-:W-:Y:S02]  /*05a0*/  ISETP.EQ.AND P2, PT, R16.reuse, -0x10, PT ;  /* 0xfffffff01000780c */ /* 0x040fe40003f42270 */
[C---:B------:R-:W-:Y:S02]  /*05b0*/  ISETP.EQ.AND P1, PT, R16.reuse, -0xc, PT ;  /* 0xfffffff41000780c */ /* 0x040fe40003f22270 */
[C---:B------:R-:W-:Y:S02]  /*05c0*/  ISETP.EQ.AND P0, PT, R16.reuse, -0x8, PT ;  /* 0xfffffff81000780c */ /* 0x040fe40003f02270 */
[----:B------:R-:W-:-:S03]  /*05d0*/  ISETP.EQ.AND P5, PT, R16, RZ, PT ;  /* 0x000000ff1000720c */ /* 0x000fc60003fa2270 */
[--C-:B------:R-:W-:Y:S01]  /*05e0*/  @P3 IMAD.MOV.U32 R14, RZ, RZ, R3.reuse ;  /* 0x000000ffff0e3224 */ /* 0x100fe200078e0003 */
[C---:B------:R-:W-:Y:S01]  /*05f0*/  ISETP.EQ.AND P3, PT, R16.reuse, -0x4, PT ;  /* 0xfffffffc1000780c */ /* 0x040fe20003f62270 */
[----:B------:R-:W-:Y:S02]  /*0600*/  @P4 IMAD.MOV.U32 R11, RZ, RZ, R3 ;  /* 0x000000ffff0b4224 */ /* 0x000fe400078e0003 */
[--C-:B------:R-:W-:Y:S01]  /*0610*/  @P4 IMAD.MOV.U32 R14, RZ, RZ, R4.reuse ;  /* 0x000000ffff0e4224 */ /* 0x100fe200078e0004 */
[----:B------:R-:W-:Y:S01]  /*0620*/  ISETP.EQ.AND P4, PT, R16, 0x4, PT ;  /* 0x000000041000780c */ /* 0x000fe20003f82270 */
[----:B------:R-:W-:Y:S01]  /*0630*/  @P2 IMAD.MOV.U32 R11, RZ, RZ, R4 ;  /* 0x000000ffff0b2224 */ /* 0x000fe200078e0004 */
[----:B------:R-:W-:Y:S01]  /*0640*/  @P2 MOV R14, R5 ;  /* 0x00000005000e2202 */ /* 0x000fe20000000f00 */
[----:B------:R-:W-:Y:S02]  /*0650*/  @P1 IMAD.MOV.U32 R11, RZ, RZ, R5 ;  /* 0x000000ffff0b1224 */ /* 0x000fe400078e0005 */
[----:B------:R-:W-:-:S02]  /*0660*/  @P0 IMAD.MOV.U32 R11, RZ, RZ, R6 ;  /* 0x000000ffff0b0224 */ /* 0x000fc400078e0006 */
[----:B------:R-:W-:Y:S02]  /*0670*/  @P1 IMAD.MOV.U32 R14, RZ, RZ, R6 ;  /* 0x000000ffff0e1224 */ /* 0x000fe400078e0006 */
[--C-:B------:R-:W-:Y:S01]  /*0680*/  @P3 IMAD.MOV.U32 R11, RZ, RZ, R7.reuse ;  /* 0x000000ffff0b3224 */ /* 0x100fe200078e0007 */
[----:B------:R-:W-:Y:S01]  /*0690*/  @P5 MOV R11, R8 ;  /* 0x00000008000b5202 */ /* 0x000fe20000000f00 */
[----:B------:R-:W-:Y:S02]  /*06a0*/  @P0 IMAD.MOV.U32 R14, RZ, RZ, R7 ;  /* 0x000000ffff0e0224 */ /* 0x000fe400078e0007 */
[--C-:B------:R-:W-:Y:S02]  /*06b0*/  @P4 IMAD.MOV.U32 R11, RZ, RZ, R15.reuse ;  /* 0x000000ffff0b4224 */ /* 0x100fe400078e000f */
[----:B------:R-:W-:Y:S02]  /*06c0*/  @P3 IMAD.MOV.U32 R14, RZ, RZ, R8 ;  /* 0x000000ffff0e3224 */ /* 0x000fe400078e0008 */
[----:B------:R-:W-:-:S02]  /*06d0*/  @P5 IMAD.MOV.U32 R14, RZ, RZ, R15 ;  /* 0x000000ffff0e5224 */ /* 0x000fc400078e000f */
[----:B------:R-:W-:Y:S01]  /*06e0*/  IMAD.MOV.U32 R12, RZ, RZ, R11 ;  /* 0x000000ffff0c7224 */ /* 0x000fe200078e000b */
[----:B------:R-:W-:Y:S06]  /*06f0*/  @!P6 BRA `(.L_x_2) ;  /* 0x00000000002ce947 */ /* 0x000fec0003800000 */
[----:B------:R-:W-:Y:S01]  /*0700*/  @P2 IMAD.MOV.U32 R13, RZ, RZ, R3 ;  /* 0x000000ffff0d2224 */ /* 0x000fe200078e0003 */
[----:B------:R-:W-:Y:S01]  /*0710*/  LOP3.LUT R11, R10, 0x1f, RZ, 0xc0, !PT ;  /* 0x0000001f0a0b7812 */ /* 0x000fe200078ec0ff */
[----:B------:R-:W-:Y:S02]  /*0720*/  @P1 IMAD.MOV.U32 R13, RZ, RZ, R4 ;  /* 0x000000ffff0d1224 */ /* 0x000fe400078e0004 */
[----:B------:R-:W-:Y:S01]  /*0730*/  @P0 IMAD.MOV.U32 R13, RZ, RZ, R5 ;  /* 0x000000ffff0d0224 */ /* 0x000fe200078e0005 */
[----:B------:R-:W-:Y:S02]  /*0740*/  ISETP.EQ.AND P0, PT, R16, 0x8, PT ;  /* 0x000000081000780c */ /* 0x000fe40003f02270 */
[----:B------:R-:W-:Y:S01]  /*0750*/  @P3 MOV R13, R6 ;  /* 0x00000006000d3202 */ /* 0x000fe20000000f00 */
[----:B------:R-:W-:Y:S01]  /*0760*/  @P5 IMAD.MOV.U32 R13, RZ, RZ, R7 ;  /* 0x000000ffff0d5224 */ /* 0x000fe200078e0007 */
[----:B------:R-:W-:Y:S01]  /*0770*/  SHF.L.W.U32.HI R14, R12, R11, R14 ;  /* 0x0000000b0c0e7219 */ /* 0x000fe20000010e0e */
[----:B------:R-:W-:-:S08]  /*0780*/  @P4 IMAD.MOV.U32 R13, RZ, RZ, R8 ;  /* 0x000000ffff0d4224 */ /* 0x000fd000078e0008 */
[----:B------:R-:W-:-:S05]  /*0790*/  @P0 IMAD.MOV.U32 R13, RZ, RZ, R15 ;  /* 0x000000ffff0d0224 */ /* 0x000fca00078e000f */
[----:B------:R-:W-:-:S07]  /*07a0*/  SHF.L.W.U32.HI R12, R13, R11, R12 ;  /* 0x0000000b0d0c7219 */ /* 0x000fce0000010e0c */
.L_x_2:
[C---:B------:R-:W-:Y:S01]  /*07b0*/  SHF.L.W.U32.HI R17, R12.reuse, 0x2, R14 ;  /* 0x000000020c117819 */ /* 0x040fe20000010e0e */
[----:B------:R-:W-:Y:S01]  /*07c0*/  IMAD.SHL.U32 R10, R12, 0x4, RZ ;  /* 0x000000040c0a7824 */ /* 0x000fe200078e00ff */
[----:B------:R-:W-:Y:S01]  /*07d0*/  UMOV UR8, 0x54442d19 ;  /* 0x54442d1900087882 */ /* 0x000fe20000000000 */
[----:B------:R-:W-:Y:S01]  /*07e0*/  UMOV UR9, 0x3bf921fb ;  /* 0x3bf921fb00097882 */ /* 0x000fe20000000000 */
[----:B------:R-:W-:Y:S02]  /*07f0*/  SHF.R.S32.HI R11, RZ, 0x1f, R17 ;  /* 0x0000001fff0b7819 */ /* 0x000fe40000011411 */
[----:B------:R-:W-:Y:S02]  /*0800*/  ISETP.GE.AND P0, PT, R9, RZ, PT ;  /* 0x000000ff0900720c */ /* 0x000fe40003f06270 */
[C---:B------:R-:W-:Y:S02]  /*0810*/  LOP3.LUT R10, R11.reuse, R10, RZ, 0x3c, !PT ;  /* 0x0000000a0b0a7212 */ /* 0x040fe400078e3cff */
[----:B------:R-:W-:-:S02]  /*0820*/  LOP3.LUT R11, R11, R17, RZ, 0x3c, !PT ;  /* 0x000000110b0b7212 */ /* 0x000fc400078e3cff */
[----:B------:R-:W-:Y:S02]  /*0830*/  SHF.R.U32.HI R14, RZ, 0x1e, R14 ;  /* 0x0000001eff0e7819 */ /* 0x000fe4000001160e */
[C---:B------:R-:W-:Y:S02]  /*0840*/  LOP3.LUT R9, R17.reuse, R9, RZ, 0x3c, !PT ;  /* 0x0000000911097212 */ /* 0x040fe400078e3cff */
[----:B------:R-:W0:Y:S01]  /*0850*/  I2F.F64.S64 R10, R10 ;  /* 0x0000000a000a7312 */ /* 0x000e220000301c00 */
[----:B------:R-:W-:Y:S02]  /*0860*/  LEA.HI R17, R17, R14, RZ, 0x1 ;  /* 0x0000000e11117211 */ /* 0x000fe400078f08ff */
[----:B------:R-:W-:-:S03]  /*0870*/  ISETP.GE.AND P1, PT, R9, RZ, PT ;  /* 0x000000ff0900720c */ /* 0x000fc60003f26270 */
[----:B------:R-:W-:-:S04]  /*0880*/  IMAD.MOV R9, RZ, RZ, -R17 ;  /* 0x000000ffff097224 */ /* 0x000fc800078e0a11 */
[----:B------:R-:W-:Y:S01]  /*0890*/  @!P0 IMAD.MOV.U32 R17, RZ, RZ, R9 ;  /* 0x000000ffff118224 */ /* 0x000fe200078e0009 */
[----:B0-----:R-:W-:-:S10]  /*08a0*/  DMUL R12, R10, UR8 ;  /* 0x000000080a0c7c28 */ /* 0x001fd40008000000 */
[----:B------:R-:W0:Y:S02]  /*08b0*/  F2F.F32.F64 R12, R12 ;  /* 0x0000000c000c7310 */ /* 0x000e240000301000 */
[----:B0-----:R-:W-:-:S07]  /*08c0*/  FSEL R10, -R12, R12, !P1 ;  /* 0x0000000c0c0a7208 */ /* 0x001fce0004800100 */
.L_x_0:
[----:B-----5:R-:W-:Y:S01]  /*08d0*/  FADD R11, -R28, UR14 ;  /* 0x0000000e1c0b7e21 */ /* 0x020fe20008000100 */
[----:B------:R-:W-:Y:S01]  /*08e0*/  MOV R16, 0x37cbac00 ;  /* 0x37cbac0000107802 */ /* 0x000fe20000000f00 */
[----:B------:R-:W-:Y:S01]  /*08f0*/  FMUL R9, R10, R10 ;  /* 0x0000000a0a097220 */ /* 0x000fe20000400000 */
[----:B------:R-:W-:Y:S01]  /*0900*/  LOP3.LUT R12, R17, 0x1, RZ, 0xc0, !PT ;  /* 0x00000001110c7812 */ /* 0x000fe200078ec0ff */
[----:B------:R-:W-:Y:S01]  /*0910*/  FMUL R20, R11, 0.63661974668502807617 ;  /* 0x3f22f9830b147820 */ /* 0x000fe20000400000 */
[----:B------:R-:W-:Y:S02]  /*0920*/  IMAD.MOV.U32 R15, RZ, RZ, 0x3c0885e4 ;  /* 0x3c0885e4ff0f7424 */ /* 0x000fe400078e00ff */
[----:B------:R-:W-:Y:S01]  /*0930*/  FFMA R13, R9, R16, -0.0013887860113754868507 ;  /* 0xbab607ed090d7423 */ /* 0x000fe20000000010 */
[----:B------:R-:W-:Y:S01]  /*0940*/  ISETP.NE.U32.AND P0, PT, R12, 0x1, PT ;  /* 0x000000010c00780c */ /* 0x000fe20003f05070 */
[----:B------:R-:W-:Y:S01]  /*0950*/  IMAD.MOV.U32 R14, RZ, RZ, 0x3e2aaaa8 ;  /* 0x3e2aaaa8ff0e7424 */ /* 0x000fe200078e00ff */
[----:B------:R-:W-:Y:S01]  /*0960*/  FSETP.GE.AND P1, PT, |R11|, 105615, PT ;  /* 0x47ce47800b00780b */ /* 0x000fe20003f26200 */
[----:B------:R-:W0:Y:S01]  /*0970*/  F2I.NTZ R20, R20 ;  /* 0x0000001400147305 */ /* 0x000e220000203100 */
[----:B------:R-:W-:Y:S01]  /*0980*/  FSEL R18, R13, -0.00019574658654164522886, P0 ;  /* 0xb94d41530d127808 */ /* 0x000fe20000000000 */
[----:B------:R-:W-:Y:S01]  /*0990*/  VIADD R13, R17, 0x1 ;  /* 0x00000001110d7836 */ /* 0x000fe20000000000 */
[----:B------:R-:W-:-:S02]  /*09a0*/  FSEL R22, R15, 0.041666727513074874878, !P0 ;  /* 0x3d2aaabb0f167808 */ /* 0x000fc40004000000 */
[----:B------:R-:W-:Y:S02]  /*09b0*/  FSEL R24, -R14, -0.4999999701976776123, !P0 ;  /* 0xbeffffff0e187808 */ /* 0x000fe40004000100 */
[----:B------:R-:W-:Y:S01]  /*09c0*/  FSEL R23, R10, 1, !P0 ;  /* 0x3f8000000a177808 */ /* 0x000fe20004000000 */
[----:B------:R-:W-:Y:S01]  /*09d0*/  FFMA R18, R9, R18, R22 ;  /* 0x0000001209127223 */ /* 0x000fe20000000016 */
[----:B------:R-:W-:-:S03]  /*09e0*/  LOP3.LUT P0, RZ, R13, 0x2, RZ, 0xc0, !PT ;  /* 0x000000020dff7812 */ /* 0x000fc6000780c0ff */
[C---:B------:R-:W-:Y:S01]  /*09f0*/  FFMA R18, R9.reuse, R18, R24 ;  /* 0x0000001209127223 */ /* 0x040fe20000000018 */
[----:B------:R-:W-:Y:S01]  /*0a00*/  FFMA R10, R9, R23, RZ ;  /* 0x00000017090a7223 */ /* 0x000fe200000000ff */
[----:B------:R-:W-:Y:S01]  /*0a10*/  VOTEU.ANY UP1, P1 ;  /* 0x0000000000ff7886 */ /* 0x000fe20000820100 */
[----:B0-----:R-:W-:Y:S02]  /*0a20*/  I2FP.F32.S32 R12, R20 ;  /* 0x00000014000c7245 */ /* 0x001fe40000201400 */
[----:B------:R-:W-:Y:S01]  /*0a30*/  FFMA R23, R10, R18, R23 ;  /* 0x000000120a177223 */ /* 0x000fe20000000017 */
[----:B------:R-:W-:Y:S02]  /*0a40*/  IMAD.MOV.U32 R10, RZ, RZ, R20 ;  /* 0x000000ffff0a7224 */ /* 0x000fe400078e0014 */
[----:B------:R-:W-:Y:S02]  /*0a50*/  FFMA R13, R12, -1.5707962512969970703, R11 ;  /* 0xbfc90fda0c0d7823 */ /* 0x000fe4000000000b */
[----:B------:R-:W-:-:S02]  /*0a60*/  @P0 FADD R23, RZ, -R23 ;  /* 0x80000017ff170221 */ /* 0x000fc40000000000 */
[----:B------:R-:W-:-:S04]  /*0a70*/  FFMA R13, R12, -7.5497894158615963534e-08, R13 ;  /* 0xb3a221680c0d7823 */ /* 0x000fc8000000000d */
[----:B------:R-:W-:-:S04]  /*0a80*/  FFMA R9, R12, -5.3903029534742383927e-15, R13 ;  /* 0xa7c234c50c097823 */ /* 0x000fc8000000000d */
[----:B------:R-:W-:Y:S01]  /*0a90*/  IMAD.MOV.U32 R13, RZ, RZ, R9 ;  /* 0x000000ffff0d7224 */ /* 0x000fe200078e0009 */
[----:B------:R-:W-:Y:S06]  /*0aa0*/  BRA.U !UP1, `(.L_x_3) ;  /* 0x0000000509647547 */ /* 0x000fec000b800000 */
[----:B------:R-:W-:-:S13]  /*0ab0*/  FSETP.NEU.AND P0, PT, |R11|, +INF , PT ;  /* 0x7f8000000b00780b */ /* 0x000fda0003f0d200 */
[----:B------:R-:W-:Y:S01]  /*0ac0*/  @!P0 FMUL R13, RZ, R11 ;  /* 0x0000000bff0d8220 */ /* 0x000fe20000400000 */
[----:B------:R-:W-:Y:S01]  /*0ad0*/  @!P0 IMAD.MOV.U32 R20, RZ, RZ, RZ ;  /* 0x000000ffff148224 */ /* 0x000fe200078e00ff */
[----:B------:R-:W-:Y:S06]  /*0ae0*/  @!P0 BRA `(.L_x_3) ;  /* 0x0000000400548947 */ /* 0x000fec0003800000 */
[----:B------:R-:W-:Y:S01]  /*0af0*/  SHF.L.U32 R20, R11, 0x8, RZ ;  /* 0x000000080b147819 */ /* 0x000fe200000006ff */
[----:B------:R-:W-:Y:S02]  /*0b00*/  IMAD.MOV.U32 R17, RZ, RZ, RZ ;  /* 0x000000ffff117224 */ /* 0x000fe400078e00ff */
[----:B------:R-:W-:Y:S01]  /*0b10*/  IMAD.MOV.U32 R25, RZ, RZ, RZ ;  /* 0x000000ffff197224 */ /* 0x000fe200078e00ff */
[----:B------:R-:W-:Y:S01]  /*0b20*/  LOP3.LUT R20, R20, 0x80000000, RZ, 0xfc, !PT ;  /* 0x8000000014147812 */ /* 0x000fe200078efcff */
[----:B------:R-:W-:-:S07]  /*0b30*/  IMAD.MOV.U32 R21, RZ, RZ, RZ ;  /* 0x000000ffff157224 */ /* 0x000fce00078e00ff */
.L_x_4:
[----:B------:R-:W0:Y:S02]  /*0b40*/  LDC.64 R12, c[0x4][0x40] ;  /* 0x01001000ff0c7b82 */ /* 0x000e240000000a00 */
[----:B0-----:R-:W-:-:S05]  /*0b50*/  IMAD.WIDE.U32 R18, R21, 0x4, R12 ;  /* 0x0000000415127825 */ /* 0x001fca00078e000c */
[----:B------:R-:W2:Y:S01]  /*0b60*/  LDG.E.CONSTANT R13, desc[UR16][R18.64] ;  /* 0x00000010120d7981 */ /* 0x000ea2000c1e9900 */
[C---:B------:R-:W-:Y:S02]  /*0b70*/  IMAD.SHL.U32 R12, R21.reuse, 0x4, RZ ;  /* 0x00000004150c7824 */ /* 0x040fe400078e00ff */
[----:B------:R-:W-:-:S03]  /*0b80*/  VIADD R21, R21, 0x1 ;  /* 0x0000000115157836 */ /* 0x000fc60000000000 */
[C---:B------:R-:W-:Y:S02]  /*0b90*/  ISETP.EQ.AND P0, PT, R12.reuse, RZ, PT ;  /* 0x000000ff0c00720c */ /* 0x040fe40003f02270 */
[C---:B------:R-:W-:Y:S02]  /*0ba0*/  ISETP.EQ.AND P5, PT, R12.reuse, 0x4, PT ;  /* 0x000000040c00780c */ /* 0x040fe40003fa2270 */
[C---:B------:R-:W-:Y:S02]  /*0bb0*/  ISETP.EQ.AND P4, PT, R12.reuse, 0x8, PT ;  /* 0x000000080c00780c */ /* 0x040fe40003f82270 */
[C---:B------:R-:W-:Y:S02]  /*0bc0*/  ISETP.EQ.AND P3, PT, R12.reuse, 0xc, PT ;  /* 0x0000000c0c00780c */ /* 0x040fe40003f62270 */
[C---:B------:R-:W-:Y:S02]  /*0bd0*/  ISETP.EQ.AND P2, PT, R12.reuse, 0x10, PT ;  /* 0x000000100c00780c */ /* 0x040fe40003f42270 */
[----:B------:R-:W-:Y:S01]  /*0be0*/  ISETP.EQ.AND P1, PT, R12, 0x14, PT ;  /* 0x000000140c00780c */ /* 0x000fe20003f22270 */
[----:B--2---:R-:W-:-:S03]  /*0bf0*/  IMAD.WIDE.U32 R12, R13, R20, RZ ;  /* 0x000000140d0c7225 */ /* 0x004fc600078e00ff */
[----:B------:R-:W-:-:S04]  /*0c00*/  IADD3 R12, P6, PT, R12, R17, RZ ;  /* 0x000000110c0c7210 */ /* 0x000fc80007fde0ff */
[----:B------:R-:W-:Y:S01]  /*0c10*/  @P0 MOV R3, R12 ;  /* 0x0000000c00030202 */ /* 0x000fe20000000f00 */
[----:B------:R-:W-:Y:S01]  /*0c20*/  IMAD.X R17, R13, 0x1, R25, P6 ;  /* 0x000000010d117824 */ /* 0x000fe200030e0619 */
[----:B------:R-:W-:Y:S01]  /*0c30*/  ISETP.NE.AND P6, PT, R21, 0x6, PT ;  /* 0x000000061500780c */ /* 0x000fe20003fc5270 */
[--C-:B------:R-:W-:Y:S02]  /*0c40*/  @P5 IMAD.MOV.U32 R4, RZ, RZ, R12.reuse ;  /* 0x000000ffff045224 */ /* 0x100fe400078e000c */
[--C-:B------:R-:W-:Y:S02]  /*0c50*/  @P4 IMAD.MOV.U32 R5, RZ, RZ, R12.reuse ;  /* 0x000000ffff054224 */ /* 0x100fe400078e000c */
[--C-:B------:R-:W-:Y:S02]  /*0c60*/  @P3 IMAD.MOV.U32 R6, RZ, RZ, R12.reuse ;  /* 0x000000ffff063224 */ /* 0x100fe400078e000c */
[--C-:B------:R-:W-:Y:S02]  /*0c70*/  @P2 IMAD.MOV.U32 R7, RZ, RZ, R12.reuse ;  /* 0x000000ffff072224 */ /* 0x100fe400078e000c */
[----:B------:R-:W-:-:S04]  /*0c80*/  @P1 IMAD.MOV.U32 R8, RZ, RZ, R12 ;  /* 0x000000ffff081224 */ /* 0x000fc800078e000c */
[----:B------:R-:W-:Y:S05]  /*0c90*/  @P6 BRA `(.L_x_4) ;  /* 0xfffffffc00a86947 */ /* 0x000fea000383ffff */
[----:B------:R-:W-:-:S04]  /*0ca0*/  SHF.R.U32.HI R12, RZ, 0x17, R11 ;  /* 0x00000017ff0c7819 */ /* 0x000fc8000001160b */
[C---:B------:R-:W-:Y:S02]  /*0cb0*/  LOP3.LUT R13, R12.reuse, 0xe0, RZ, 0xc0, !PT ;  /* 0x000000e00c0d7812 */ /* 0x040fe400078ec0ff */
[----:B------:R-:W-:-:S03]  /*0cc0*/  LOP3.LUT P6, RZ, R12, 0x1f, RZ, 0xc0, !PT ;  /* 0x0000001f0cff7812 */ /* 0x000fc600078cc0ff */
[----:B------:R-:W-:-:S05]  /*0cd0*/  VIADD R13, R13, 0xffffff80 ;  /* 0xffffff800d0d7836 */ /* 0x000fca0000000000 */
[----:B------:R-:W-:-:S04]  /*0ce0*/  SHF.R.U32.HI R13, RZ, 0x5, R13 ;  /* 0x00000005ff0d7819 */ /* 0x000fc8000001160d */
[----:B------:R-:W-:-:S04]  /*0cf0*/  LEA R19, -R13, RZ, 0x2 ;  /* 0x000000ff0d137211 */ /* 0x000fc800078e11ff */
        /* <DEDUP_REMOVED lines=11> */
[----:B------:R-:W-:Y:S02]  /*0db0*/  @P2 IMAD.MOV.U32 R13, RZ, RZ, R4 ;  /* 0x000000ffff0d2224 */ /* 0x000fe400078e0004 */
[--C-:B------:R-:W-:Y:S01]  /*0dc0*/  @P2 IMAD.MOV.U32 R20, RZ, RZ, R5.reuse ;  /* 0x000000ffff142224 */ /* 0x100fe200078e0005 */
[----:B------:R-:W-:Y:S01]  /*0dd0*/  @P1 MOV R20, R6 ;  /* 0x0000000600141202 */ /* 0x000fe20000000f00 */
[----:B------:R-:W-:-:S02]  /*0de0*/  @P1 IMAD.MOV.U32 R13, RZ, RZ, R5 ;  /* 0x000000ffff0d1224 */ /* 0x000fc400078e0005 */
[----:B------:R-:W-:Y:S02]  /*0df0*/  @P0 IMAD.MOV.U32 R13, RZ, RZ, R6 ;  /* 0x000000ffff0d0224 */ /* 0x000fe400078e0006 */
[--C-:B------:R-:W-:Y:S02]  /*0e00*/  @P0 IMAD.MOV.U32 R20, RZ, RZ, R7.reuse ;  /* 0x000000ffff140224 */ /* 0x100fe400078e0007 */
[----:B------:R-:W-:Y:S02]  /*0e10*/  @P3 IMAD.MOV.U32 R13, RZ, RZ, R7 ;  /* 0x000000ffff0d3224 */ /* 0x000fe400078e0007 */
[--C-:B------:R-:W-:Y:S02]  /*0e20*/  @P3 IMAD.MOV.U32 R20, RZ, RZ, R8.reuse ;  /* 0x000000ffff143224 */ /* 0x100fe400078e0008 */
[----:B------:R-:W-:Y:S01]  /*0e30*/  @P5 IMAD.MOV.U32 R13, RZ, RZ, R8 ;  /* 0x000000ffff0d5224 */ /* 0x000fe200078e0008 */
[----:B------:R-:W-:Y:S01]  /*0e40*/  @P4 MOV R13, R17 ;  /* 0x00000011000d4202 */ /* 0x000fe20000000f00 */
[----:B------:R-:W-:Y:S01]  /*0e50*/  @P5 IMAD.MOV.U32 R20, RZ, RZ, R17 ;  /* 0x000000ffff145224 */ /* 0x000fe200078e0011 */
[----:B------:R-:W-:Y:S06]  /*0e60*/  @!P6 BRA `(.L_x_5) ;  /* 0x00000000002ce947 */ /* 0x000fec0003800000 */
[----:B------:R-:W-:Y:S01]  /*0e70*/  @P2 IMAD.MOV.U32 R18, RZ, RZ, R3 ;  /* 0x000000ffff122224 */ /* 0x000fe200078e0003 */
[----:B------:R-:W-:Y:S01]  /*0e80*/  LOP3.LUT R12, R12, 0x1f, RZ, 0xc0, !PT ;  /* 0x0000001f0c0c7812 */ /* 0x000fe200078ec0ff */
[----:B------:R-:W-:Y:S02]  /*0e90*/  @P1 IMAD.MOV.U32 R18, RZ, RZ, R4 ;  /* 0x000000ffff121224 */ /* 0x000fe400078e0004 */
[----:B------:R-:W-:Y:S01]  /*0ea0*/  @P0 IMAD.MOV.U32 R18, RZ, RZ, R5 ;  /* 0x000000ffff120224 */ /* 0x000fe200078e0005 */
[----:B------:R-:W-:Y:S01]  /*0eb0*/  ISETP.EQ.AND P0, PT, R19, 0x8, PT ;  /* 0x000000081300780c */ /* 0x000fe20003f02270 */
[----:B------:R-:W-:Y:S01]  /*0ec0*/  @P3 IMAD.MOV.U32 R18, RZ, RZ, R6 ;  /* 0x000000ffff123224 */ /* 0x000fe200078e0006 */
[----:B------:R-:W-:Y:S01]  /*0ed0*/  SHF.L.W.U32.HI R20, R13, R12, R20 ;  /* 0x0000000c0d147219 */ /* 0x000fe20000010e14 */
[----:B------:R-:W-:Y:S02]  /*0ee0*/  @P5 IMAD.MOV.U32 R18, RZ, RZ, R7 ;  /* 0x000000ffff125224 */ /* 0x000fe400078e0007 */
[----:B------:R-:W-:-:S08]  /*0ef0*/  @P4 IMAD.MOV.U32 R18, RZ, RZ, R8 ;  /* 0x000000ffff124224 */ /* 0x000fd000078e0008 */
[----:B------:R-:W-:-:S04]  /*0f00*/  @P0 MOV R18, R17 ;  /* 0x0000001100120202 */ /* 0x000fc80000000f00 */
[----:B------:R-:W-:-:S07]  /*0f10*/  SHF.L.W.U32.HI R13, R18, R12, R13 ;  /* 0x0000000c120d7219 */ /* 0x000fce0000010e0d */
.L_x_5:
        /* <DEDUP_REMOVED lines=18> */
.L_x_3:
[----:B------:R-:W-:Y:S01]  /*1040*/  FADD R17, -R27, UR14 ;  /* 0x0000000e1b117e21 */ /* 0x000fe20008000100 */
[----:B------:R-:W-:Y:S01]  /*1050*/  FMUL R12, R13, R13 ;  /* 0x0000000d0d0c7220 */ /* 0x000fe20000400000 */
[----:B------:R-:W-:Y:S02]  /*1060*/  LOP3.LUT R18, R20, 0x1, RZ, 0xc0, !PT ;  /* 0x0000000114127812 */ /* 0x000fe400078ec0ff */
[C---:B------:R-:W-:Y:S01]  /*1070*/  FMUL R22, R17.reuse, 0.63661974668502807617 ;  /* 0x3f22f98311167820 */ /* 0x040fe20000400000 */
[----:B------:R-:W-:Y:S01]  /*1080*/  FFMA R11, R12, R16, -0.0013887860113754868507 ;  /* 0xbab607ed0c0b7423 */ /* 0x000fe20000000010 */
[----:B------:R-:W-:Y:S01]  /*1090*/  ISETP.NE.U32.AND P0, PT, R18, 0x1, PT ;  /* 0x000000011200780c */ /* 0x000fe20003f05070 */
[----:B------:R-:W-:Y:S01]  /*10a0*/  VIADD R18, R20, 0x1 ;  /* 0x0000000114127836 */ /* 0x000fe20000000000 */
[----:B------:R-:W-:Y:S02]  /*10b0*/  FSETP.GE.AND P1, PT, |R17|, 105615, PT ;  /* 0x47ce47801100780b */ /* 0x000fe40003f26200 */
[----:B------:R-:W0:Y:S01]  /*10c0*/  F2I.NTZ R22, R22 ;  /* 0x0000001600167305 */ /* 0x000e220000203100 */
[----:B------:R-:W-:-:S02]  /*10d0*/  FSEL R11, R11, -0.00019574658654164522886, P0 ;  /* 0xb94d41530b0b7808 */ /* 0x000fc40000000000 */
[----:B------:R-:W-:Y:S02]  /*10e0*/  FSEL R19, R15, 0.041666727513074874878, !P0 ;  /* 0x3d2aaabb0f137808 */ /* 0x000fe40004000000 */
[----:B------:R-:W-:-:S03]  /*10f0*/  FSEL R21, -R14, -0.4999999701976776123, !P0 ;  /* 0xbeffffff0e157808 */ /* 0x000fc60004000100 */
[----:B------:R-:W-:Y:S01]  /*1100*/  FFMA R19, R12, R11, R19 ;  /* 0x0000000b0c137223 */ /* 0x000fe20000000013 */
[----:B------:R-:W-:Y:S02]  /*1110*/  FSEL R11, R13, 1, !P0 ;  /* 0x3f8000000d0b7808 */ /* 0x000fe40004000000 */
[----:B------:R-:W-:Y:S01]  /*1120*/  LOP3.LUT P0, RZ, R18, 0x2, RZ, 0xc0, !PT ;  /* 0x0000000212ff7812 */ /* 0x000fe2000780c0ff */
[C---:B------:R-:W-:Y:S01]  /*1130*/  FFMA R19, R12.reuse, R19, R21 ;  /* 0x000000130c137223 */ /* 0x040fe20000000015 */
[----:B------:R-:W-:Y:S01]  /*1140*/  VOTEU.ANY UP2, P1 ;  /* 0x0000000000ff7886 */ /* 0x000fe20000840100 */
[----:B------:R-:W-:Y:S01]  /*1150*/  FFMA R12, R12, R11, RZ ;  /* 0x0000000b0c0c7223 */ /* 0x000fe200000000ff */
[----:B0-----:R-:W-:Y:S01]  /*1160*/  I2FP.F32.S32 R18, R22 ;  /* 0x0000001600127245 */ /* 0x001fe20000201400 */
[----:B------:R-:W-:Y:S02]  /*1170*/  IMAD.MOV.U32 R20, RZ, RZ, R22 ;  /* 0x000000ffff147224 */ /* 0x000fe400078e0016 */
[----:B------:R-:W-:-:S02]  /*1180*/  FFMA R12, R12, R19, R11 ;  /* 0x000000130c0c7223 */ /* 0x000fc4000000000b */
[----:B------:R-:W-:-:S04]  /*1190*/  FFMA R11, R18, -1.5707962512969970703, R17 ;  /* 0xbfc90fda120b7823 */ /* 0x000fc80000000011 */
[----:B------:R-:W-:Y:S01]  /*11a0*/  FFMA R11, R18, -7.5497894158615963534e-08, R11 ;  /* 0xb3a22168120b7823 */ /* 0x000fe2000000000b */
[----:B------:R-:W-:-:S03]  /*11b0*/  @P0 FADD R12, RZ, -R12 ;  /* 0x8000000cff0c0221 */ /* 0x000fc60000000000 */
[----:B------:R-:W-:Y:S01]  /*11c0*/  FFMA R11, R18, -5.3903029534742383927e-15, R11 ;  /* 0xa7c234c5120b7823 */ /* 0x000fe2000000000b */
[----:B------:R-:W-:-:S03]  /*11d0*/  FADD R23, R23, R12 ;  /* 0x0000000c17177221 */ /* 0x000fc60000000000 */
[----:B------:R-:W-:Y:S01]  /*11e0*/  IMAD.MOV.U32 R13, RZ, RZ, R11 ;  /* 0x000000ffff0d7224 */ /* 0x000fe200078e000b */
[----:B------:R-:W-:Y:S06]  /*11f0*/  BRA.U !UP2, `(.L_x_6) ;  /* 0x000000050a647547 */ /* 0x000fec000b800000 */
[----:B------:R-:W-:-:S13]  /*1200*/  FSETP.NEU.AND P0, PT, |R17|, +INF , PT ;  /* 0x7f8000001100780b */ /* 0x000fda0003f0d200 */
[----:B------:R-:W-:Y:S01]  /*1210*/  @!P0 FMUL R13, RZ, R17 ;  /* 0x00000011ff0d8220 */ /* 0x000fe20000400000 */
[----:B------:R-:W-:Y:S01]  /*1220*/  @!P0 MOV R22, RZ ;  /* 0x000000ff00168202 */ /* 0x000fe20000000f00 */
[----:B------:R-:W-:Y:S06]  /*1230*/  @!P0 BRA `(.L_x_6) ;  /* 0x0000000400548947 */ /* 0x000fec0003800000 */
[----:B------:R-:W-:Y:S02]  /*1240*/  IMAD.SHL.U32 R18, R17, 0x100, RZ ;  /* 0x0000010011127824 */ /* 0x000fe400078e00ff */
[----:B------:R-:W-:Y:S02]  /*1250*/  IMAD.MOV.U32 R25, RZ, RZ, RZ ;  /* 0x000000ffff197224 */ /* 0x000fe400078e00ff */
[----:B------:R-:W-:Y:S01]  /*1260*/  IMAD.MOV.U32 R21, RZ, RZ, RZ ;  /* 0x000000ffff157224 */ /* 0x000fe200078e00ff */
[----:B------:R-:W-:Y:S01]  /*1270*/  LOP3.LUT R18, R18, 0x80000000, RZ, 0xfc, !PT ;  /* 0x8000000012127812 */ /* 0x000fe200078efcff */
[----:B------:R-:W-:-:S07]  /*1280*/  IMAD.MOV.U32 R19, RZ, RZ, RZ ;  /* 0x000000ffff137224 */ /* 0x000fce00078e00ff */
.L_x_7:
[----:B------:R-:W0:Y:S02]  /*1290*/  LDC.64 R12, c[0x4][0x40] ;  /* 0x01001000ff0c7b82 */ /* 0x000e240000000a00 */
[----:B0-----:R-:W-:-:S05]  /*12a0*/  IMAD.WIDE.U32 R30, R19, 0x4, R12 ;  /* 0x00000004131e7825 */ /* 0x001fca00078e000c */
[----:B------:R-:W2:Y:S02]  /*12b0*/  LDG.E.CONSTANT R13, desc[UR16][R30.64] ;  /* 0x000000101e0d7981 */ /* 0x000ea4000c1e9900 */
[----:B--2---:R-:W-:-:S03]  /*12c0*/  IMAD.WIDE.U32 R12, R13, R18, RZ ;  /* 0x000000120d0c7225 */ /* 0x004fc600078e00ff */
[----:B------:R-:W-:Y:S01]  /*12d0*/  IADD3 R22, P0, PT, R12, R25, RZ ;  /* 0x000000190c167210 */ /* 0x000fe20007f1e0ff */
[C---:B------:R-:W-:Y:S01]  /*12e0*/  IMAD.SHL.U32 R12, R19.reuse, 0x4, RZ ;  /* 0x00000004130c7824 */ /* 0x040fe200078e00ff */
[----:B------:R-:W-:-:S03]  /*12f0*/  IADD3 R19, PT, PT, R19, 0x1, RZ ;  /* 0x0000000113137810 */ /* 0x000fc60007ffe0ff */
[----:B------:R-:W-:Y:S01]  /*1300*/  IMAD.X R25, R13, 0x1, R21, P0 ;  /* 0x000000010d197824 */ /* 0x000fe200000e0615 */
[----:B------:R-:W-:Y:S02]  /*1310*/  ISETP.NE.AND P0, PT, R19, 0x6, PT ;  /* 0x000000061300780c */ /* 0x000fe40003f05270 */
[C---:B------:R-:W-:Y:S02]  /*1320*/  ISETP.EQ.AND P1, PT, R12.reuse, RZ, PT ;  /* 0x000000ff0c00720c */ /* 0x040fe40003f22270 */
[C---:B------:R-:W-:Y:S02]  /*1330*/  ISETP.EQ.AND P2, PT, R12.reuse, 0x4, PT ;  /* 0x000000040c00780c */ /* 0x040fe40003f42270 */
[C---:B------:R-:W-:Y:S02]  /*1340*/  ISETP.EQ.AND P3, PT, R12.reuse, 0x8, PT ;  /* 0x000000080c00780c */ /* 0x040fe40003f62270 */
[C---:B------:R-:W-:Y:S02]  /*1350*/  ISETP.EQ.AND P4, PT, R12.reuse, 0xc, PT ;  /* 0x0000000c0c00780c */ /* 0x040fe40003f82270 */
[----:B------:R-:W-:-:S02]  /*1360*/  ISETP.EQ.AND P5, PT, R12, 0x10, PT ;  /* 0x000000100c00780c */ /* 0x000fc40003fa2270 */
[----:B------:R-:W-:-:S03]  /*1370*/  ISETP.EQ.AND P6, PT, R12, 0x14, PT ;  /* 0x000000140c00780c */ /* 0x000fc60003fc2270 */
[--C-:B------:R-:W-:Y:S02]  /*1380*/  @P1 IMAD.MOV.U32 R3, RZ, RZ, R22.reuse ;  /* 0x000000ffff031224 */ /* 0x100fe400078e0016 */
[--C-:B------:R-:W-:Y:S02]  /*1390*/  @P2 IMAD.MOV.U32 R4, RZ, RZ, R22.reuse ;  /* 0x000000ffff042224 */ /* 0x100fe400078e0016 */
[--C-:B------:R-:W-:Y:S02]  /*13a0*/  @P3 IMAD.MOV.U32 R5, RZ, RZ, R22.reuse ;  /* 0x000000ffff053224 */ /* 0x100fe400078e0016 */
[--C-:B------:R-:W-:Y:S02]  /*13b0*/  @P4 IMAD.MOV.U32 R6, RZ, RZ, R22.reuse ;  /* 0x000000ffff064224 */ /* 0x100fe400078e0016 */
[--C-:B------:R-:W-:Y:S02]  /*13c0*/  @P5 IMAD.MOV.U32 R7, RZ, RZ, R22.reuse ;  /* 0x000000ffff075224 */ /* 0x100fe400078e0016 */
[----:B------:R-:W-:Y:S01]  /*13d0*/  @P6 IMAD.MOV.U32 R8, RZ, RZ, R22 ;  /* 0x000000ffff086224 */ /* 0x000fe200078e0016 */
[----:B------:R-:W-:Y:S06]  /*13e0*/  @P0 BRA `(.L_x_7) ;  /* 0xfffffffc00a80947 */ /* 0x000fec000383ffff */
[----:B------:R-:W-:-:S04]  /*13f0*/  SHF.R.U32.HI R12, RZ, 0x17, R17 ;  /* 0x00000017ff0c7819 */ /* 0x000fc80000011611 */
[C---:B------:R-:W-:Y:S02]  /*1400*/  LOP3.LUT R13, R12.reuse, 0xe0, RZ, 0xc0, !PT ;  /* 0x000000e00c0d7812 */ /* 0x040fe400078ec0ff */
[----:B------:R-:W-:Y:S02]  /*1410*/  LOP3.LUT P6, RZ, R12, 0x1f, RZ, 0xc0, !PT ;  /* 0x0000001f0cff7812 */ /* 0x000fe400078cc0ff */
[----:B------:R-:W-:-:S04]  /*1420*/  IADD3 R13, PT, PT, R13, -0x80, RZ ;  /* 0xffffff800d0d7810 */ /* 0x000fc80007ffe0ff */
        /* <DEDUP_REMOVED lines=18> */
[--C-:B------:R-:W-:Y:S02]  /*1550*/  @P0 IMAD.MOV.U32 R21, RZ, RZ, R7.reuse ;  /* 0x000000ffff150224 */ /* 0x100fe400078e0007 */
[----:B------:R-:W-:Y:S02]  /*1560*/  @P3 IMAD.MOV.U32 R13, RZ, RZ, R7 ;  /* 0x000000ffff0d3224 */ /* 0x000fe400078e0007 */
[--C-:B------:R-:W-:Y:S01]  /*1570*/  @P3 IMAD.MOV.U32 R21, RZ, RZ, R8.reuse ;  /* 0x000000ffff153224 */ /* 0x100fe200078e0008 */
[----:B------:R-:W-:Y:S01]  /*1580*/  @P5 MOV R21, R25 ;  /* 0x0000001900155202 */ /* 0x000fe20000000f00 */
[----:B------:R-:W-:Y:S02]  /*1590*/  @P5 IMAD.MOV.U32 R13, RZ, RZ, R8 ;  /* 0x000000ffff0d5224 */ /* 0x000fe400078e0008 */
[----:B------:R-:W-:Y:S01]  /*15a0*/  @P4 IMAD.MOV.U32 R13, RZ, RZ, R25 ;  /* 0x000000ffff0d4224 */ /* 0x000fe200078e0019 */
[----:B------:R-:W-:Y:S06]  /*15b0*/  @!P6 BRA `(.L_x_8) ;  /* 0x00000000002ce947 */ /* 0x000fec0003800000 */
[----:B------:R-:W-:Y:S01]  /*15c0*/  ISETP.EQ.AND P6, PT, R18, 0x8, PT ;  /* 0x000000081200780c */ /* 0x000fe20003fc2270 */
[----:B------:R-:W-:Y:S01]  /*15d0*/  @P2 IMAD.MOV.U32 R18, RZ, RZ, R3 ;  /* 0x000000ffff122224 */ /* 0x000fe200078e0003 */
[----:B------:R-:W-:Y:S01]  /*15e0*/  LOP3.LUT R12, R12, 0x1f, RZ, 0xc0, !PT ;  /* 0x0000001f0c0c7812 */ /* 0x000fe200078ec0ff */
[----:B------:R-:W-:Y:S02]  /*15f0*/  @P1 IMAD.MOV.U32 R18, RZ, RZ, R4 ;  /* 0x000000ffff121224 */ /* 0x000fe400078e0004 */
[----:B------:R-:W-:Y:S01]  /*1600*/  @P0 IMAD.MOV.U32 R18, RZ, RZ, R5 ;  /* 0x000000ffff120224 */ /* 0x000fe200078e0005 */
[----:B------:R-:W-:Y:S01]  /*1610*/  SHF.L.W.U32.HI R21, R13, R12, R21 ;  /* 0x0000000c0d157219 */ /* 0x000fe20000010e15 */
[----:B------:R-:W-:Y:S02]  /*1620*/  @P3 IMAD.MOV.U32 R18, RZ, RZ, R6 ;  /* 0x000000ffff123224 */ /* 0x000fe400078e0006 */
[----:B------:R-:W-:Y:S01]  /*1630*/  @P5 IMAD.MOV.U32 R18, RZ, RZ, R7 ;  /* 0x000000ffff125224 */ /* 0x000fe200078e0007 */
[----:B------:R-:W-:-:S03]  /*1640*/  @P4 MOV R18, R8 ;  /* 0x0000000800124202 */ /* 0x000fc60000000f00 */
[----:B------:R-:W-:-:S05]  /*1650*/  @P6 IMAD.MOV.U32 R18, RZ, RZ, R25 ;  /* 0x000000ffff126224 */ /* 0x000fca00078e0019 */
[----:B------:R-:W-:-:S07]  /*1660*/  SHF.L.W.U32.HI R13, R18, R12, R13 ;  /* 0x0000000c120d7219 */ /* 0x000fce0000010e0d */
.L_x_8:
        /* <DEDUP_REMOVED lines=18> */
.L_x_6:
[----:B------:R-:W-:Y:S01]  /*1790*/  FADD R21, -R26, UR14 ;  /* 0x0000000e1a157e21 */ /* 0x000fe20008000100 */
[----:B------:R-:W-:-:S03]  /*17a0*/  LOP3.LUT R17, R22, 0x1, RZ, 0xc0, !PT ;  /* 0x0000000116117812 */ /* 0x000fc600078ec0ff */
[----:B------:R-:W-:Y:S01]  /*17b0*/  FMUL R12, R21, 0.63661974668502807617 ;  /* 0x3f22f983150c7820 */ /* 0x000fe20000400000 */
[----:B------:R-:W-:Y:S01]  /*17c0*/  ISETP.NE.U32.AND P0, PT, R17, 0x1, PT ;  /* 0x000000011100780c */ /* 0x000fe20003f05070 */
[----:B------:R-:W-:-:S03]  /*17d0*/  FMUL R17, R13, R13 ;  /* 0x0000000d0d117220 */ /* 0x000fc60000400000 */
[----:B------:R-:W-:Y:S01]  /*17e0*/  FSEL R14, -R14, -0.4999999701976776123, !P0 ;  /* 0xbeffffff0e0e7808 */ /* 0x000fe20004000100 */
[----:B------:R-:W0:Y:S01]  /*17f0*/  F2I.NTZ R12, R12 ;  /* 0x0000000c000c7305 */ /* 0x000e220000203100 */
[----:B------:R-:W-:Y:S01]  /*1800*/  FFMA R18, R17, R16, -0.0013887860113754868507 ;  /* 0xbab607ed11127423 */ /* 0x000fe20000000010 */
[----:B------:R-:W-:Y:S01]  /*1810*/  VIADD R16, R22, 0x1 ;  /* 0x0000000116107836 */ /* 0x000fe20000000000 */
[----:B------:R-:W-:Y:S02]  /*1820*/  FSEL R22, R15, 0.041666727513074874878, !P0 ;  /* 0x3d2aaabb0f167808 */ /* 0x000fe40004000000 */
[----:B------:R-:W-:Y:S02]  /*1830*/  FSEL R13, R13, 1, !P0 ;  /* 0x3f8000000d0d7808 */ /* 0x000fe40004000000 */
[----:B------:R-:W-:Y:S02]  /*1840*/  FSEL R18, R18, -0.00019574658654164522886, P0 ;  /* 0xb94d415312127808 */ /* 0x000fe40000000000 */
[----:B------:R-:W-:-:S02]  /*1850*/  LOP3.LUT P1, RZ, R16, 0x2, RZ, 0xc0, !PT ;  /* 0x0000000210ff7812 */ /* 0x000fc4000782c0ff */
[----:B------:R-:W-:Y:S01]  /*1860*/  FSETP.GE.AND P0, PT, |R21|, 105615, PT ;  /* 0x47ce47801500780b */ /* 0x000fe20003f06200 */
[----:B------:R-:W-:Y:S01]  /*1870*/  FFMA R18, R17, R18, R22 ;  /* 0x0000001211127223 */ /* 0x000fe20000000016 */
[----:B0-----:R-:W-:-:S03]  /*1880*/  I2FP.F32.S32 R22, R12 ;  /* 0x0000000c00167245 */ /* 0x001fc60000201400 */
[C---:B------:R-:W-:Y:S01]  /*1890*/  FFMA R18, R17.reuse, R18, R14 ;  /* 0x0000001211127223 */ /* 0x040fe2000000000e */
[----:B------:R-:W-:Y:S01]  /*18a0*/  FFMA R14, R17, R13, RZ ;  /* 0x0000000d110e7223 */ /* 0x000fe200000000ff */
[----:B------:R-:W-:Y:S02]  /*18b0*/  IMAD.MOV.U32 R24, RZ, RZ, R12 ;  /* 0x000000ffff187224 */ /* 0x000fe400078e000c */
[----:B------:R-:W-:Y:S01]  /*18c0*/  FFMA R15, R22, -1.5707962512969970703, R21 ;  /* 0xbfc90fda160f7823 */ /* 0x000fe20000000015 */
[----:B------:R-:W-:-:S03]  /*18d0*/  FFMA R14, R14, R18, R13 ;  /* 0x000000120e0e7223 */ /* 0x000fc6000000000d */
[C---:B------:R-:W-:Y:S01]  /*18e0*/  FFMA R15, R22.reuse, -7.5497894158615963534e-08, R15 ;  /* 0xb3a22168160f7823 */ /* 0x040fe2000000000f */
[----:B------:R-:W-:Y:S01]  /*18f0*/  @P1 FADD R14, RZ, -R14 ;  /* 0x8000000eff0e1221 */ /* 0x000fe20000000000 */
[----:B------:R-:W-:Y:S02]  /*1900*/  VOTEU.ANY UP3, P0 ;  /* 0x0000000000ff7886 */ /* 0x000fe40000060100 */
[----:B------:R-:W-:Y:S01]  /*1910*/  FFMA R22, R22, -5.3903029534742383927e-15, R15 ;  /* 0xa7c234c516167823 */ /* 0x000fe2000000000f */
[----:B------:R-:W-:-:S04]  /*1920*/  FADD R23, R23, R14 ;  /* 0x0000000e17177221 */ /* 0x000fc80000000000 */
[----:B------:R-:W-:Y:S01]  /*1930*/  MOV R25, R22 ;  /* 0x0000001600197202 */ /* 0x000fe20000000f00 */
[----:B------:R-:W-:Y:S06]  /*1940*/  BRA.U !UP3, `(.L_x_9) ;  /* 0x000000050b647547 */ /* 0x000fec000b800000 */
[----:B------:R-:W-:-:S13]  /*1950*/  FSETP.NEU.AND P0, PT, |R21|, +INF , PT ;  /* 0x7f8000001500780b */ /* 0x000fda0003f0d200 */
[----:B------:R-:W-:Y:S01]  /*1960*/  @!P0 FMUL R25, RZ, R21 ;  /* 0x00000015ff198220 */ /* 0x000fe20000400000 */
[----:B------:R-:W-:Y:S01]  /*1970*/  @!P0 IMAD.MOV.U32 R12, RZ, RZ, RZ ;  /* 0x000000ffff0c8224 */ /* 0x000fe200078e00ff */
[----:B------:R-:W-:Y:S06]  /*1980*/  @!P0 BRA `(.L_x_9) ;  /* 0x0000000400548947 */ /* 0x000fec0003800000 */
[----:B------:R-:W-:Y:S02]  /*1990*/  IMAD.SHL.U32 R14, R21, 0x100, RZ ;  /* 0x00000100150e7824 */ /* 0x000fe400078e00ff */
[----:B------:R-:W-:Y:S02]  /*19a0*/  IMAD.MOV.U32 R19, RZ, RZ, RZ ;  /* 0x000000ffff137224 */ /* 0x000fe400078e00ff */
[----:B------:R-:W-:Y:S01]  /*19b0*/  IMAD.MOV.U32 R17, RZ, RZ, RZ ;  /* 0x000000ffff117224 */ /* 0x000fe200078e00ff */
[----:B------:R-:W-:Y:S01]  /*19c0*/  LOP3.LUT R14, R14, 0x80000000, RZ, 0xfc, !PT ;  /* 0x800000000e0e7812 */ /* 0x000fe200078efcff */
[----:B------:R-:W-:-:S07]  /*19d0*/  IMAD.MOV.U32 R15, RZ, RZ, RZ ;  /* 0x000000ffff0f7224 */ /* 0x000fce00078e00ff */
.L_x_10:
[----:B------:R-:W0:Y:S02]  /*19e0*/  LDC.64 R12, c[0x4][0x40] ;  /* 0x01001000ff0c7b82 */ /* 0x000e240000000a00 */
[----:B0-----:R-:W-:-:S05]  /*19f0*/  IMAD.WIDE.U32 R30, R15, 0x4, R12 ;  /* 0x000000040f1e7825 */ /* 0x001fca00078e000c */
[----:B------:R-:W2:Y:S02]  /*1a00*/  LDG.E.CONSTANT R13, desc[UR16][R30.64] ;  /* 0x000000101e0d7981 */ /* 0x000ea4000c1e9900 */
[----:B--2---:R-:W-:-:S03]  /*1a10*/  IMAD.WIDE.U32 R12, R13, R14, RZ ;  /* 0x0000000e0d0c7225 */ /* 0x004fc600078e00ff */
[----:B------:R-:W-:Y:S02]  /*1a20*/  IADD3 R16, P0, PT, R12, R19, RZ ;  /* 0x000000130c107210 */ /* 0x000fe40007f1e0ff */
[C---:B------:R-:W-:Y:S01]  /*1a30*/  SHF.L.U32 R12, R15.reuse, 0x2, RZ ;  /* 0x000000020f0c7819 */ /* 0x040fe200000006ff */
[----:B------:R-:W-:Y:S02]  /*1a40*/  VIADD R15, R15, 0x1 ;  /* 0x000000010f0f7836 */ /* 0x000fe40000000000 */
[----:B------:R-:W-:Y:S01]  /*1a50*/  IMAD.X R19, R13, 0x1, R17, P0 ;  /* 0x000000010d137824 */ /* 0x000fe200000e0611 */
[C---:B------:R-:W-:Y:S02]  /*1a60*/  ISETP.EQ.AND P1, PT, R12.reuse, RZ, PT ;  /* 0x000000ff0c00720c */ /* 0x040fe40003f22270 */
[----:B------:R-:W-:Y:S02]  /*1a70*/  ISETP.NE.AND P0, PT, R15, 0x6, PT ;  /* 0x000000060f00780c */ /* 0x000fe40003f05270 */
[----:B------:R-:W-:-:S02]  /*1a80*/  ISETP.EQ.AND P2, PT, R12, 0x4, PT ;  /* 0x000000040c00780c */ /* 0x000fc40003f42270 */
[C---:B------:R-:W-:Y:S02]  /*1a90*/  ISETP.EQ.AND P3, PT, R12.reuse, 0x8, PT ;  /* 0x000000080c00780c */ /* 0x040fe40003f62270 */
[C---:B------:R-:W-:Y:S02]  /*1aa0*/  ISETP.EQ.AND P4, PT, R12.reuse, 0xc, PT ;  /* 0x0000000c0c00780c */ /* 0x040fe40003f82270 */
[C---:B------:R-:W-:Y:S02]  /*1ab0*/  ISETP.EQ.AND P5, PT, R12.reuse, 0x10, PT ;  /* 0x000000100c00780c */ /* 0x040fe40003fa2270 */
[----:B------:R-:W-:Y:S01]  /*1ac0*/  ISETP.EQ.AND P6, PT, R12, 0x14, PT ;  /* 0x000000140c00780c */ /* 0x000fe20003fc2270 */
[----:B------:R-:W-:-:S04]  /*1ad0*/  @P1 IMAD.MOV.U32 R3, RZ, RZ, R16 ;  /* 0x000000ffff031224 */ /* 0x000fc800078e0010 */
[--C-:B------:R-:W-:Y:S02]  /*1ae0*/  @P2 IMAD.MOV.U32 R4, RZ, RZ, R16.reuse ;  /* 0x000000ffff042224 */ /* 0x100fe400078e0010 */
[--C-:B------:R-:W-:Y:S02]  /*1af0*/  @P3 IMAD.MOV.U32 R5, RZ, RZ, R16.reuse ;  /* 0x000000ffff053224 */ /* 0x100fe400078e0010 */
[--C-:B------:R-:W-:Y:S02]  /*1b00*/  @P4 IMAD.MOV.U32 R6, RZ, RZ, R16.reuse ;  /* 0x000000ffff064224 */ /* 0x100fe400078e0010 */
[----:B------:R-:W-:Y:S02]  /*1b10*/  @P5 IMAD.MOV.U32 R7, RZ, RZ, R16 ;  /* 0x000000ffff075224 */ /* 0x000fe400078e0010 */
[----:B------:R-:W-:Y:S01]  /*1b20*/  @P6 MOV R8, R16 ;  /* 0x0000001000086202 */ /* 0x000fe20000000f00 */
[----:B------:R-:W-:Y:S06]  /*1b30*/  @P0 BRA `(.L_x_10) ;  /* 0xfffffffc00a80947 */ /* 0x000fec000383ffff */
        /* <DEDUP_REMOVED lines=23> */
[----:B------:R-:W-:Y:S01]  /*1cb0*/  @P3 IMAD.MOV.U32 R14, RZ, RZ, R7 ;  /* 0x000000ffff0e3224 */ /* 0x000fe200078e0007 */
[----:B------:R-:W-:Y:S01]  /*1cc0*/  @P5 MOV R14, R8 ;  /* 0x00000008000e5202 */ /* 0x000fe20000000f00 */
[----:B------:R-:W-:Y:S02]  /*1cd0*/  @P3 IMAD.MOV.U32 R12, RZ, RZ, R8 ;  /* 0x000000ffff0c3224 */ /* 0x000fe400078e0008 */
[--C-:B------:R-:W-:Y:S02]  /*1ce0*/  @P5 IMAD.MOV.U32 R12, RZ, RZ, R19.reuse ;  /* 0x000000ffff0c5224 */ /* 0x100fe400078e0013 */
        /* <DEDUP_REMOVED lines=8> */
[----:B------:R-:W-:Y:S01]  /*1d70*/  @P5 MOV R15, R7 ;  /* 0x00000007000f5202 */ /* 0x000fe20000000f00 */
[----:B------:R-:W-:Y:S01]  /*1d80*/  @P4 IMAD.MOV.U32 R15, RZ, RZ, R8 ;  /* 0x000000ffff0f4224 */ /* 0x000fe200078e0008 */
[----:B------:R-:W-:-:S09]  /*1d90*/  SHF.L.W.U32.HI R12, R14, R13, R12 ;  /* 0x0000000d0e0c7219 */ /* 0x000fd20000010e0c */
[----:B------:R-:W-:-:S05]  /*1da0*/  @P0 IMAD.MOV.U32 R15, RZ, RZ, R19 ;  /* 0x000000ffff0f0224 */ /* 0x000fca00078e0013 */
[----:B------:R-:W-:-:S07]  /*1db0*/  SHF.L.W.U32.HI R14, R15, R13, R14 ;  /* 0x0000000d0f0e7219 */ /* 0x000fce0000010e0e */
.L_x_11:
        /* <DEDUP_REMOVED lines=18> */
.L_x_9:
[----:B------:R-:W0:Y:S01]  /*1ee0*/  S2R R14, SR_TID.X ;  /* 0x00000000000e7919 */ /* 0x000e220000002100 */
[----:B------:R-:W0:Y:S08]  /*1ef0*/  S2UR UR4, SR_CTAID.X ;  /* 0x00000000000479c3 */ /* 0x000e300000002500 */
[----:B------:R-:W0:Y:S08]  /*1f00*/  LDC R13, c[0x0][0x360] ;  /* 0x0000d800ff0d7b82 */ /* 0x000e300000000800 */
[----:B------:R-:W1:Y:S01]  /*1f10*/  LDC.64 R30, c[0x0][0x398] ;  /* 0x0000e600ff1e7b82 */ /* 0x000e620000000a00 */
[----:B0-----:R-:W-:-:S04]  /*1f20*/  IMAD R13, R13, UR4, R14 ;  /* 0x000000040d0d7c24 */ /* 0x001fc8000f8e020e */
[----:B-1----:R-:W-:Y:S01]  /*1f30*/  IMAD.WIDE R30, R13, 0x30, R30 ;  /* 0x000000300d1e7825 */ /* 0x002fe200078e021e */
[----:B------:R-:W-:-:S03]  /*1f40*/  LOP3.LUT R13, R12, 0x1, RZ, 0xc0, !PT ;  /* 0x000000010c0d7812 */ /* 0x000fc600078ec0ff */
[----:B------:R-:W-:Y:S01]  /*1f50*/  VIADD R12, R12, 0x1 ;  /* 0x000000010c0c7836 */ /* 0x000fe20000000000 */
[----:B------:R-:W2:Y:S01]  /*1f60*/  LDG.E.64 R14, desc[UR16][R30.64] ;  /* 0x000000101e0e7981 */ /* 0x000ea2000c1e1b00 */
[----:B------:R-:W-:-:S03]  /*1f70*/  ISETP.NE.U32.AND P0, PT, R13, 0x1, PT ;  /* 0x000000010d00780c */ /* 0x000fc60003f05070 */
[----:B------:R-:W-:Y:S02]  /*1f80*/  LOP3.LUT P1, RZ, R12, 0x2, RZ, 0xc0, !PT ;  /* 0x000000020cff7812 */ /* 0x000fe4000782c0ff */
[----:B------:R-:W3:Y:S01]  /*1f90*/  LDG.E.64 R12, desc[UR16][R30.64+0x10] ;  /* 0x000010101e0c7981 */ /* 0x000ee2000c1e1b00 */
[----:B--2---:R-:W-:-:S04]  /*1fa0*/  SHF.R.U32.HI R16, RZ, 0x2, R15 ;  /* 0x00000002ff107819 */ /* 0x004fc8000001160f */
[----:B------:R-:W-:Y:S02]  /*1fb0*/  LOP3.LUT R16, R16, R15, RZ, 0x3c, !PT ;  /* 0x0000000f10107212 */ /* 0x000fe400078e3cff */
[----:B---3--:R-:W-:-:S03]  /*1fc0*/  SHF.L.U32 R15, R13, 0x4, RZ ;  /* 0x000000040d0f7819 */ /* 0x008fc600000006ff */
[----:B------:R-:W-:-:S05]  /*1fd0*/  IMAD.SHL.U32 R17, R16, 0x2, RZ ;  /* 0x0000000210117824 */ /* 0x000fca00078e00ff */
[----:B------:R-:W-:-:S04]  /*1fe0*/  LOP3.LUT R16, R16, R17, R15, 0x96, !PT ;  /* 0x0000001110107212 */ /* 0x000fc800078e960f */
[----:B------:R-:W-:Y:S02]  /*1ff0*/  LOP3.LUT R19, R16, R13, RZ, 0x3c, !PT ;  /* 0x0000000d10137212 */ /* 0x000fe400078e3cff */
[----:B------:R-:W2:Y:S01]  /*2000*/  LDG.E.64 R16, desc[UR16][R30.64+0x8] ;  /* 0x000008101e107981 */ /* 0x000ea2000c1e1b00 */
[----:B------:R-:W0:Y:S01]  /*2010*/  LDC.64 R32, c[0x0][0x380] ;  /* 0x0000e000ff207b82 */ /* 0x000e220000000a00 */
[----:B------:R-:W-:Y:S02]  /*2020*/  IMAD.MOV.U32 R18, RZ, RZ, R13 ;  /* 0x000000ffff127224 */ /* 0x000fe400078e000d */
[----:B------:R-:W-:Y:S02]  /*2030*/  IMAD.MOV.U32 R13, RZ, RZ, R12 ;  /* 0x000000ffff0d7224 */ /* 0x000fe400078e000c */
[----:B------:R-:W-:Y:S01]  /*2040*/  VIADD R14, R14, 0x587c5 ;  /* 0x000587c50e0e7836 */ /* 0x000fe20000000000 */
[----:B------:R-:W-:Y:S01]  /*2050*/  STG.E.64 desc[UR16][R30.64+0x10], R18 ;  /* 0x000010121e007986 */ /* 0x000fe2000c101b10 */
[----:B------:R-:W-:Y:S01]  /*2060*/  MOV R35, UR14 ;  /* 0x0000000e00237c02 */ /* 0x000fe20008000f00 */
[----:B--2---:R-:W-:-:S02]  /*2070*/  IMAD.MOV.U32 R12, RZ, RZ, R17 ;  /* 0x000000ffff0c7224 */ /* 0x004fc400078e0011 */
[----:B------:R-:W-:Y:S02]  /*2080*/  IMAD.MOV.U32 R15, RZ, RZ, R16 ;  /* 0x000000ffff0f7224 */ /* 0x000fe400078e0010 */
[----:B------:R-:W-:Y:S01]  /*2090*/  FMUL R17, R25, R25 ;  /* 0x0000001919117220 */ /* 0x000fe20000400000 */
[----:B------:R-:W-:Y:S01]  /*20a0*/  IMAD.MOV.U32 R16, RZ, RZ, 0x37cbac00 ;  /* 0x37cbac00ff107424 */ /* 0x000fe200078e00ff */
[----:B------:R1:W-:Y:S04]  /*20b0*/  STG.E.64 desc[UR16][R30.64+0x8], R12 ;  /* 0x0000080c1e007986 */ /* 0x0003e8000c101b10 */
[----:B------:R2:W-:Y:S01]  /*20c0*/  STG.E.64 desc[UR16][R30.64], R14 ;  /* 0x0000000e1e007986 */ /* 0x0005e2000c101b10 */
[----:B-1----:R-:W-:Y:S01]  /*20d0*/  FFMA R12, R17, R16, -0.0013887860113754868507 ;  /* 0xbab607ed110c7423 */ /* 0x002fe20000000010 */
[----:B--2---:R-:W-:-:S04]  /*20e0*/  IMAD.MOV.U32 R15, RZ, RZ, 0x3c0885e4 ;  /* 0x3c0885e4ff0f7424 */ /* 0x004fc800078e00ff */
[----:B------:R-:W-:Y:S02]  /*20f0*/  FSEL R12, R12, -0.00019574658654164522886, P0 ;  /* 0xb94d41530c0c7808 */ /* 0x000fe40000000000 */
[----:B------:R-:W-:Y:S01]  /*2100*/  FSEL R14, R15, 0.041666727513074874878, !P0 ;  /* 0x3d2aaabb0f0e7808 */ /* 0x000fe20004000000 */
[----:B0-----:R-:W-:Y:S04]  /*2110*/  STG.E desc[UR16][R32.64], R35 ;  /* 0x0000002320007986 */ /* 0x001fe8000c101910 */
[----:B------:R-:W-:Y:S01]  /*2120*/  FFMA R18, R17, R12, R14 ;  /* 0x0000000c11127223 */ /* 0x000fe2000000000e */
[----:B------:R-:W-:Y:S01]  /*2130*/  IMAD.MOV.U32 R14, RZ, RZ, 0x3e2aaaa8 ;  /* 0x3e2aaaa8ff0e7424 */ /* 0x000fe200078e00ff */
[----:B------:R-:W-:Y:S01]  /*2140*/  STG.E desc[UR16][R32.64+0x4], R29 ;  /* 0x0000041d20007986 */ /* 0x000fe2000c101910 */
[----:B------:R-:W-:-:S03]  /*2150*/  FSEL R12, R25, 1, !P0 ;  /* 0x3f800000190c7808 */ /* 0x000fc60004000000 */
[----:B------:R-:W-:Y:S04]  /*2160*/  STG.E desc[UR16][R32.64+0x8], R28 ;  /* 0x0000081c20007986 */ /* 0x000fe8000c101910 */
[----:B------:R-:W-:Y:S04]  /*2170*/  STG.E desc[UR16][R32.64+0xc], R27 ;  /* 0x00000c1b20007986 */ /* 0x000fe8000c101910 */
[----:B------:R0:W-:Y:S02]  /*2180*/  STG.E desc[UR16][R32.64+0x10], R26 ;  /* 0x0000101a20007986 */ /* 0x0001e4000c101910 */
[----:B0-----:R-:W-:-:S05]  /*2190*/  FSEL R26, -R14, -0.4999999701976776123, !P0 ;  /* 0xbeffffff0e1a7808 */ /* 0x001fca0004000100 */
[C---:B------:R-:W-:Y:S01]  /*21a0*/  FFMA R18, R17.reuse, R18, R26 ;  /* 0x0000001211127223 */ /* 0x040fe2000000001a */
[----:B------:R-:W-:-:S04]  /*21b0*/  FFMA R17, R17, R12, RZ ;  /* 0x0000000c11117223 */ /* 0x000fc800000000ff */
[----:B------:R-:W-:-:S04]  /*21c0*/  FFMA R12, R17, R18, R12 ;  /* 0x00000012110c7223 */ /* 0x000fc8000000000c */
[----:B------:R-:W-:-:S04]  /*21d0*/  @P1 FADD R12, RZ, -R12 ;  /* 0x8000000cff0c1221 */ /* 0x000fc80000000000 */
[----:B------:R-:W-:Y:S01]  /*21e0*/  FADD R23, R23, R12 ;  /* 0x0000000c17177221 */ /* 0x000fe20000000000 */
[----:B------:R-:W-:Y:S06]  /*21f0*/  BRA.U !UP0, `(.L_x_12) ;  /* 0x0000000508687547 */ /* 0x000fec000b800000 */
[----:B------:R-:W-:-:S05]  /*2200*/  FADD R29, -R29, UR14 ;  /* 0x0000000e1d1d7e21 */ /* 0x000fca0008000100 */
[----:B------:R-:W-:-:S13]  /*2210*/  FSETP.NEU.AND P0, PT, |R29|, +INF , PT ;  /* 0x7f8000001d00780b */ /* 0x000fda0003f0d200 */
[----:B------:R-:W-:Y:S01]  /*2220*/  @!P0 FMUL R0, RZ, R29 ;  /* 0x0000001dff008220 */ /* 0x000fe20000400000 */
[----:B------:R-:W-:Y:S01]  /*2230*/  @!P0 IMAD.MOV.U32 R2, RZ, RZ, RZ ;  /* 0x000000ffff028224 */ /* 0x000fe200078e00ff */
[----:B------:R-:W-:Y:S06]  /*2240*/  @!P0 BRA `(.L_x_12) ;  /* 0x0000000400548947 */ /* 0x000fec0003800000 */
[----:B------:R-:W-:Y:S01]  /*2250*/  IMAD.SHL.U32 R0, R29, 0x100, RZ ;  /* 0x000001001d007824 */ /* 0x000fe200078e00ff */
[----:B------:R-:W-:Y:S01]  /*2260*/  MOV R19, RZ ;  /* 0x000000ff00137202 */ /* 0x000fe20000000f00 */
[----:B------:R-:W-:Y:S02]  /*2270*/  IMAD.MOV.U32 R25, RZ, RZ, RZ ;  /* 0x000000ffff197224 */ /* 0x000fe400078e00ff */
[----:B------:R-:W-:Y:S01]  /*2280*/  IMAD.MOV.U32 R17, RZ, RZ, RZ ;  /* 0x000000ffff117224 */ /* 0x000fe200078e00ff */
[----:B------:R-:W-:-:S07]  /*2290*/  LOP3.LUT R0, R0, 0x80000000, RZ, 0xfc, !PT ;  /* 0x8000000000007812 */ /* 0x000fce00078efcff */
.L_x_13:
        /* <DEDUP_REMOVED lines=34> */
[----:B------:R-:W-:Y:S01]  /*24c0*/  @P3 IMAD.MOV.U32 R0, RZ, RZ, R3 ;  /* 0x000000ffff003224 */ /* 0x000fe200078e0003 */
[C---:B------:R-:W-:Y:S01]  /*24d0*/  ISETP.EQ.AND P3, PT, R17.reuse, -0x4, PT ;  /* 0xfffffffc1100780c */ /* 0x040fe20003f62270 */
[--C-:B------:R-:W-:Y:S01]  /*24e0*/  @P4 IMAD.MOV.U32 R0, RZ, RZ, R4.reuse ;  /* 0x000000ffff004224 */ /* 0x100fe200078e0004 */
[----:B------:R-:W-:Y:S01]  /*24f0*/  @P4 MOV R12, R3 ;  /* 0x00000003000c4202 */ /* 0x000fe20000000f00 */
[----:B------:R-:W-:Y:S01]  /*2500*/  @P2 IMAD.MOV.U32 R12, RZ, RZ, R4 ;  /* 0x000000ffff0c2224 */ /* 0x000fe200078e0004 */
[----:B------:R-:W-:Y:S01]  /*2510*/  ISETP.EQ.AND P4, PT, R17, 0x4, PT ;  /* 0x000000041100780c */ /* 0x000fe20003f82270 */
[--C-:B------:R-:W-:Y:S02]  /*2520*/  @P2 IMAD.MOV.U32 R0, RZ, RZ, R5.reuse ;  /* 0x000000ffff002224 */ /* 0x100fe400078e0005 */
        /* <DEDUP_REMOVED lines=9> */
[----:B------:R-:W-:Y:S06]  /*25c0*/  @!P6 BRA `(.L_x_14) ;  /* 0x00000000002ce947 */ /* 0x000fec0003800000 */
[----:B------:R-:W-:Y:S01]  /*25d0*/  @P2 IMAD.MOV.U32 R13, RZ, RZ, R3 ;  /* 0x000000ffff0d2224 */ /* 0x000fe200078e0003 */
[----:B------:R-:W-:Y:S01]  /*25e0*/  @P1 MOV R13, R4 ;  /* 0x00000004000d1202 */ /* 0x000fe20000000f00 */
[----:B------:R-:W-:Y:S01]  /*25f0*/  @P0 IMAD.MOV.U32 R13, RZ, RZ, R5 ;  /* 0x000000ffff0d0224 */ /* 0x000fe200078e0005 */
[----:B------:R-:W-:Y:S01]  /*2600*/  ISETP.EQ.AND P0, PT, R17, 0x8, PT ;  /* 0x000000081100780c */ /* 0x000fe20003f02270 */
[----:B------:R-:W-:Y:S01]  /*2610*/  @P3 IMAD.MOV.U32 R13, RZ, RZ, R6 ;  /* 0x000000ffff0d3224 */ /* 0x000fe200078e0006 */
[----:B------:R-:W-:Y:S01]  /*2620*/  LOP3.LUT R17, R2, 0x1f, RZ, 0xc0, !PT ;  /* 0x0000001f02117812 */ /* 0x000fe200078ec0ff */
[----:B------:R-:W-:Y:S02]  /*2630*/  @P5 IMAD.MOV.U32 R13, RZ, RZ, R7 ;  /* 0x000000ffff0d5224 */ /* 0x000fe400078e0007 */
[----:B------:R-:W-:Y:S01]  /*2640*/  @P4 IMAD.MOV.U32 R13, RZ, RZ, R8 ;  /* 0x000000ffff0d4224 */ /* 0x000fe200078e0008 */
[----:B------:R-:W-:-:S07]  /*2650*/  SHF.L.W.U32.HI R0, R12, R17, R0 ;  /* 0x000000110c007219 */ /* 0x000fce0000010e00 */
[----:B------:R-:W-:-:S05]  /*2660*/  @P0 IMAD.MOV.U32 R13, RZ, RZ, R25 ;  /* 0x000000ffff0d0224 */ /* 0x000fca00078e0019 */
[----:B------:R-:W-:-:S07]  /*2670*/  SHF.L.W.U32.HI R12, R13, R17, R12 ;  /* 0x000000110d0c7219 */ /* 0x000fce0000010e0c */
.L_x_14:
        /* <DEDUP_REMOVED lines=12> */
[----:B------:R-:W-:Y:S02]  /*2740*/  ISETP.GE.AND P0, PT, R29, RZ, PT ;  /* 0x000000ff1d00720c */ /* 0x000fe40003f06270 */
[----:B------:R-:W-:-:S05]  /*2750*/  IADD3 R0, PT, PT, -R2, RZ, RZ ;  /* 0x000000ff02007210 */ /* 0x000fca0007ffe1ff */
[----:B------:R-:W-:Y:S01]  /*2760*/  @!P1 IMAD.MOV.U32 R2, RZ, RZ, R0 ;  /* 0x000000ffff029224 */ /* 0x000fe200078e0000 */
[----:B0-----:R-:W-:-:S10]  /*2770*/  DMUL R18, R12, UR8 ;  /* 0x000000080c127c28 */ /* 0x001fd40008000000 */
[----:B------:R-:W0:Y:S02]  /*2780*/  F2F.F32.F64 R18, R18 ;  /* 0x0000001200127310 */ /* 0x000e240000301000 */
[----:B0-----:R-:W-:-:S07]  /*2790*/  FSEL R0, -R18, R18, !P0 ;  /* 0x0000001212007208 */ /* 0x001fce0004000100 */
.L_x_12:
[----:B------:R-:W-:Y:S01]  /*27a0*/  FMUL R17, R0, R0 ;  /* 0x0000000000117220 */ /* 0x000fe20000400000 */
[C---:B------:R-:W-:Y:S01]  /*27b0*/  LOP3.LUT R13, R2.reuse, 0x1, RZ, 0xc0, !PT ;  /* 0x00000001020d7812 */ /* 0x040fe200078ec0ff */
[----:B------:R-:W-:Y:S02]  /*27c0*/  VIADD R2, R2, 0x1 ;  /* 0x0000000102027836 */ /* 0x000fe40000000000 */
[----:B------:R-:W-:Y:S01]  /*27d0*/  FFMA R12, R17, R16, -0.0013887860113754868507 ;  /* 0xbab607ed110c7423 */ /* 0x000fe20000000010 */
[----:B------:R-:W-:Y:S02]  /*27e0*/  ISETP.NE.U32.AND P0, PT, R13, 0x1, PT ;  /* 0x000000010d00780c */ /* 0x000fe40003f05070 */
[----:B------:R-:W-:Y:S02]  /*27f0*/  LOP3.LUT P1, RZ, R2, 0x2, RZ, 0xc0, !PT ;  /* 0x0000000202ff7812 */ /* 0x000fe4000782c0ff */
[----:B------:R-:W-:Y:S02]  /*2800*/  FSEL R2, R12, -0.00019574658654164522886, P0 ;  /* 0xb94d41530c027808 */ /* 0x000fe40000000000 */
[----:B------:R-:W0:Y:S01]  /*2810*/  LDC.64 R12, c[0x0][0x380] ;  /* 0x0000e000ff0c7b82 */ /* 0x000e220000000a00 */
[----:B------:R-:W-:-:S02]  /*2820*/  FSEL R18, R15, 0.041666727513074874878, !P0 ;  /* 0x3d2aaabb0f127808 */ /* 0x000fc40004000000 */
[----:B------:R-:W-:Y:S02]  /*2830*/  FSEL R19, -R14, -0.4999999701976776123, !P0 ;  /* 0xbeffffff0e137808 */ /* 0x000fe40004000100 */
[----:B------:R-:W-:Y:S01]  /*2840*/  FSEL R0, R0, 1, !P0 ;  /* 0x3f80000000007808 */ /* 0x000fe20004000000 */
[----:B------:R-:W-:-:S04]  /*2850*/  FFMA R2, R17, R2, R18 ;  /* 0x0000000211027223 */ /* 0x000fc80000000012 */
[C---:B------:R-:W-:Y:S01]  /*2860*/  FFMA R2, R17.reuse, R2, R19 ;  /* 0x0000000211027223 */ /* 0x040fe20000000013 */
[----:B------:R-:W-:-:S04]  /*2870*/  FFMA R17, R17, R0, RZ ;  /* 0x0000000011117223 */ /* 0x000fc800000000ff */
[----:B------:R-:W-:-:S04]  /*2880*/  FFMA R17, R17, R2, R0 ;  /* 0x0000000211117223 */ /* 0x000fc80000000000 */
[----:B------:R-:W-:-:S05]  /*2890*/  @P1 FADD R17, RZ, -R17 ;  /* 0x80000011ff111221 */ /* 0x000fca0000000000 */
[----:B0-----:R0:W-:Y:S01]  /*28a0*/  STG.E desc[UR16][R12.64+0x14], R17 ;  /* 0x000014110c007986 */ /* 0x0011e2000c101910 */
[----:B------:R-:W-:Y:S05]  /*28b0*/  BRA.U !UP1, `(.L_x_15) ;  /* 0x0000000509687547 */ /* 0x000fea000b800000 */
[----:B------:R-:W-:-:S05]  /*28c0*/  FADD R0, -R28, UR14 ;  /* 0x0000000e1c007e21 */ /* 0x000fca0008000100 */
[----:B------:R-:W-:-:S13]  /*28d0*/  FSETP.NEU.AND P0, PT, |R0|, +INF , PT ;  /* 0x7f8000000000780b */ /* 0x000fda0003f0d200 */
[----:B------:R-:W-:Y:S01]  /*28e0*/  @!P0 FMUL R9, RZ, R0 ;  /* 0x00000000ff098220 */ /* 0x000fe20000400000 */
[----:B------:R-:W-:Y:S01]  /*28f0*/  @!P0 IMAD.MOV.U32 R10, RZ, RZ, RZ ;  /* 0x000000ffff0a8224 */ /* 0x000fe200078e00ff */
[----:B------:R-:W-:Y:S06]  /*2900*/  @!P0 BRA `(.L_x_15) ;  /* 0x0000000400548947 */ /* 0x000fec0003800000 */
[----:B------:R-:W-:Y:S01]  /*2910*/  IMAD.SHL.U32 R2, R0, 0x100, RZ ;  /* 0x0000010000027824 */ /* 0x000fe200078e00ff */
[----:B0-----:R-:W-:Y:S01]  /*2920*/  MOV R17, RZ ;  /* 0x000000ff00117202 */ /* 0x001fe20000000f00 */
[----:B------:R-:W-:Y:S02]  /*2930*/  IMAD.MOV.U32 R9, RZ, RZ, RZ ;  /* 0x000000ffff097224 */ /* 0x000fe400078e00ff */
[----:B------:R-:W-:Y:S01]  /*2940*/  IMAD.MOV.U32 R25, RZ, RZ, RZ ;  /* 0x000000ffff197224 */ /* 0x000fe200078e00ff */
[----:B------:R-:W-:-:S07]  /*2950*/  LOP3.LUT R2, R2, 0x80000000, RZ, 0xfc, !PT ;  /* 0x8000000002027812 */ /* 0x000fce00078efcff */
.L_x_16:
        /* <DEDUP_REMOVED lines=12> */
[----:B------:R-:W-:-:S05]  /*2a20*/  IADD3 R10, P6, PT, R18, R9, RZ ;  /* 0x00000009120a7210 */ /* 0x000fca0007fde0ff */
        /* <DEDUP_REMOVED lines=20> */
[----:B------:R-:W-:-:S03]  /*2b70*/  ISETP.EQ.AND P5, PT, R19, 0x4, PT ;  /* 0x000000041300780c */ /* 0x000fc60003fa2270 */
[--C-:B------:R-:W-:Y:S01]  /*2b80*/  @P3 IMAD.MOV.U32 R2, RZ, RZ, R3.reuse ;  /* 0x000000ffff023224 */ /* 0x100fe200078e0003 */
[C---:B------:R-:W-:Y:S01]  /*2b90*/  ISETP.EQ.AND P3, PT, R19.reuse, -0x4, PT ;  /* 0xfffffffc1300780c */ /* 0x040fe20003f62270 */
[----:B------:R-:W-:Y:S01]  /*2ba0*/  @P4 IMAD.MOV.U32 R17, RZ, RZ, R3 ;  /* 0x000000ffff114224 */ /* 0x000fe200078e0003 */
[----:B------:R-:W-:Y:S01]  /*2bb0*/  @P4 MOV R2, R4 ;  /* 0x0000000400024202 */ /* 0x000fe20000000f00 */
[----:B------:R-:W-:Y:S01]  /*2bc0*/  @P2 IMAD.MOV.U32 R17, RZ, RZ, R4 ;  /* 0x000000ffff112224 */ /* 0x000fe200078e0004 */
[----:B------:R-:W-:Y:S01]  /*2bd0*/  ISETP.EQ.AND P4, PT, R19, RZ, PT ;  /* 0x000000ff1300720c */ /* 0x000fe20003f82270 */
[--C-:B------:R-:W-:Y:S02]  /*2be0*/  @P2 IMAD.MOV.U32 R2, RZ, RZ, R5.reuse ;  /* 0x000000ffff022224 */ /* 0x100fe400078e0005 */
[----:B------:R-:W-:Y:S02]  /*2bf0*/  @P1 IMAD.MOV.U32 R17, RZ, RZ, R5 ;  /* 0x000000ffff111224 */ /* 0x000fe400078e0005 */
[----:B------:R-:W-:-:S02]  /*2c00*/  @P1 IMAD.MOV.U32 R2, RZ, RZ, R6 ;  /* 0x000000ffff021224 */ /* 0x000fc400078e0006 */
[----:B------:R-:W-:Y:S02]  /*2c10*/  @P0 IMAD.MOV.U32 R17, RZ, RZ, R6 ;  /* 0x000000ffff110224 */ /* 0x000fe400078e0006 */
[----:B------:R-:W-:Y:S01]  /*2c20*/  @P0 IMAD.MOV.U32 R2, RZ, RZ, R7 ;  /* 0x000000ffff020224 */ /* 0x000fe200078e0007 */
[----:B------:R-:W-:Y:S01]  /*2c30*/  @P3 MOV R17, R7 ;  /* 0x0000000700113202 */ /* 0x000fe20000000f00 */
[--C-:B------:R-:W-:Y:S02]  /*2c40*/  @P3 IMAD.MOV.U32 R2, RZ, RZ, R8.reuse ;  /* 0x000000ffff023224 */ /* 0x100fe400078e0008 */
[----:B------:R-:W-:Y:S02]  /*2c50*/  @P4 IMAD.MOV.U32 R17, RZ, RZ, R8 ;  /* 0x000000ffff114224 */ /* 0x000fe400078e0008 */
[--C-:B------:R-:W-:Y:S02]  /*2c60*/  @P4 IMAD.MOV.U32 R2, RZ, RZ, R9.reuse ;  /* 0x000000ffff024224 */ /* 0x100fe400078e0009 */
[----:B------:R-:W-:Y:S01]  /*2c70*/  @P5 IMAD.MOV.U32 R17, RZ, RZ, R9 ;  /* 0x000000ffff115224 */ /* 0x000fe200078e0009 */
[----:B------:R-:W-:Y:S06]  /*2c80*/  @!P6 BRA `(.L_x_17) ;  /* 0x00000000002ce947 */ /* 0x000fec0003800000 */
[----:B------:R-:W-:Y:S01]  /*2c90*/  @P2 IMAD.MOV.U32 R18, RZ, RZ, R3 ;  /* 0x000000ffff122224 */ /* 0x000fe200078e0003 */
[----:B------:R-:W-:Y:S01]  /*2ca0*/  LOP3.LUT R10, R10, 0x1f, RZ, 0xc0, !PT ;  /* 0x0000001f0a0a7812 */ /* 0x000fe200078ec0ff */
[----:B------:R-:W-:Y:S01]  /*2cb0*/  @P1 IMAD.MOV.U32 R18, RZ, RZ, R4 ;  /* 0x000000ffff121224 */ /* 0x000fe200078e0004 */
[----:B------:R-:W-:Y:S01]  /*2cc0*/  @P0 MOV R18, R5 ;  /* 0x0000000500120202 */ /* 0x000fe20000000f00 */
[----:B------:R-:W-:Y:S01]  /*2cd0*/  @P3 IMAD.MOV.U32 R18, RZ, RZ, R6 ;  /* 0x000000ffff123224 */ /* 0x000fe200078e0006 */
[----:B------:R-:W-:Y:S01]  /*2ce0*/  ISETP.EQ.AND P0, PT, R19, 0x8, PT ;  /* 0x000000081300780c */ /* 0x000fe20003f02270 */
[----:B------:R-:W-:Y:S01]  /*2cf0*/  @P4 IMAD.MOV.U32 R18, RZ, RZ, R7 ;  /* 0x000000ffff124224 */ /* 0x000fe200078e0007 */
[----:B------:R-:W-:Y:S01]  /*2d00*/  SHF.L.W.U32.HI R2, R17, R10, R2 ;  /* 0x0000000a11027219 */ /* 0x000fe20000010e02 */
[----:B------:R-:W-:-:S10]  /*2d10*/  @P5 IMAD.MOV.U32 R18, RZ, RZ, R8 ;  /* 0x000000ffff125224 */ /* 0x000fd400078e0008 */
[----:B------:R-:W-:-:S05]  /*2d20*/  @P0 IMAD.MOV.U32 R18, RZ, RZ, R9 ;  /* 0x000000ffff120224 */ /* 0x000fca00078e0009 */
[----:B------:R-:W-:-:S07]  /*2d30*/  SHF.L.W.U32.HI R17, R18, R10, R17 ;  /* 0x0000000a12117219 */ /* 0x000fce0000010e11 */
.L_x_17:
[C-C-:B------:R-:W-:Y:S01]  /*2d40*/  SHF.L.W.U32.HI R9, R17.reuse, 0x2, R2.reuse ;  /* 0x0000000211097819 */ /* 0x140fe20000010e02 */
[----:B------:R-:W-:Y:S01]  /*2d50*/  IMAD.SHL.U32 R17, R17, 0x4, RZ ;  /* 0x0000000411117824 */ /* 0x000fe200078e00ff */
[----:B------:R-:W-:Y:S01]  /*2d60*/  UMOV UR8, 0x54442d19 ;  /* 0x54442d1900087882 */ /* 0x000fe20000000000 */
[----:B------:R-:W-:Y:S01]  /*2d70*/  UMOV UR9, 0x3bf921fb ;  /* 0x3bf921fb00097882 */ /* 0x000fe20000000000 */
[----:B------:R-:W-:Y:S02]  /*2d80*/  SHF.R.S32.HI R10, RZ, 0x1f, R9 ;  /* 0x0000001fff0a7819 */ /* 0x000fe40000011409 */
[----:B------:R-:W-:Y:S02]  /*2d90*/  SHF.R.U32.HI R2, RZ, 0x1e, R2 ;  /* 0x0000001eff027819 */ /* 0x000fe40000011602 */
[C---:B------:R-:W-:Y:S02]  /*2da0*/  LOP3.LUT R18, R10.reuse, R17, RZ, 0x3c, !PT ;  /* 0x000000110a127212 */ /* 0x040fe400078e3cff */
[----:B------:R-:W-:-:S02]  /*2db0*/  LOP3.LUT R19, R10, R9, RZ, 0x3c, !PT ;  /* 0x000000090a137212 */ /* 0x000fc400078e3cff */
[----:B------:R-:W-:Y:S02]  /*2dc0*/  ISETP.GE.AND P1, PT, R0, RZ, PT ;  /* 0x000000ff0000720c */ /* 0x000fe40003f26270 */
[C---:B------:R-:W-:Y:S02]  /*2dd0*/  LOP3.LUT R0, R9.reuse, R0, RZ, 0x3c, !PT ;  /* 0x0000000009007212 */ /* 0x040fe400078e3cff */
[----:B------:R-:W0:Y:S01]  /*2de0*/  I2F.F64.S64 R18, R18 ;  /* 0x0000001200127312 */ /* 0x000e220000301c00 */
[----:B------:R-:W-:Y:S02]  /*2df0*/  LEA.HI R10, R9, R2, RZ, 0x1 ;  /* 0x00000002090a7211 */ /* 0x000fe400078f08ff */
[----:B------:R-:W-:-:S03]  /*2e00*/  ISETP.GE.AND P0, PT, R0, RZ, PT ;  /* 0x000000ff0000720c */ /* 0x000fc60003f06270 */
[----:B------:R-:W-:-:S05]  /*2e10*/  IMAD.MOV R0, RZ, RZ, -R10 ;  /* 0x000000ffff007224 */ /* 0x000fca00078e0a0a */
[----:B------:R-:W-:Y:S01]  /*2e20*/  @!P1 MOV R10, R0 ;  /* 0x00000000000a9202 */ /* 0x000fe20000000f00 */
[----:B0-----:R-:W-:-:S10]  /*2e30*/  DMUL R28, R18, UR8 ;  /* 0x00000008121c7c28 */ /* 0x001fd40008000000 */
[----:B------:R-:W0:Y:S02]  /*2e40*/  F2F.F32.F64 R28, R28 ;  /* 0x0000001c001c7310 */ /* 0x000e240000301000 */
[----:B0-----:R-:W-:-:S07]  /*2e50*/  FSEL R9, -R28, R28, !P0 ;  /* 0x0000001c1c097208 */ /* 0x001fce0004000100 */
.L_x_15:
[----:B------:R-:W-:Y:S01]  /*2e60*/  FMUL R0, R9, R9 ;  /* 0x0000000909007220 */ /* 0x000fe20000400000 */
[C---:B0-----:R-:W-:Y:S01]  /*2e70*/  LOP3.LUT R17, R10.reuse, 0x1, RZ, 0xc0, !PT ;  /* 0x000000010a117812 */ /* 0x041fe200078ec0ff */
[----:B------:R-:W-:Y:S02]  /*2e80*/  VIADD R10, R10, 0x1 ;  /* 0x000000010a0a7836 */ /* 0x000fe40000000000 */
[----:B------:R-:W-:Y:S01]  /*2e90*/  FFMA R2, R0, R16, -0.0013887860113754868507 ;  /* 0xbab607ed00027423 */ /* 0x000fe20000000010 */
[----:B------:R-:W-:Y:S02]  /*2ea0*/  ISETP.NE.U32.AND P0, PT, R17, 0x1, PT ;  /* 0x000000011100780c */ /* 0x000fe40003f05070 */
[----:B------:R-:W-:Y:S02]  /*2eb0*/  LOP3.LUT P1, RZ, R10, 0x2, RZ, 0xc0, !PT ;  /* 0x000000020aff7812 */ /* 0x000fe4000782c0ff */
[----:B------:R-:W-:Y:S02]  /*2ec0*/  FSEL R17, R2, -0.00019574658654164522886, P0 ;  /* 0xb94d415302117808 */ /* 0x000fe40000000000 */
[----:B------:R-:W-:-:S02]  /*2ed0*/  FSEL R19, R15, 0.041666727513074874878, !P0 ;  /* 0x3d2aaabb0f137808 */ /* 0x000fc40004000000 */
[----:B------:R-:W-:Y:S02]  /*2ee0*/  FSEL R9, R9, 1, !P0 ;  /* 0x3f80000009097808 */ /* 0x000fe40004000000 */
[----:B------:R-:W-:Y:S01]  /*2ef0*/  FSEL R10, -R14, -0.4999999701976776123, !P0 ;  /* 0xbeffffff0e0a7808 */ /* 0x000fe20004000100 */
[C---:B------:R-:W-:Y:S02]  /*2f00*/  FFMA R17, R0.reuse, R17, R19 ;  /* 0x0000001100117223 */ /* 0x040fe40000000013 */
[C---:B------:R-:W-:Y:S02]  /*2f10*/  FFMA R2, R0.reuse, R9, RZ ;  /* 0x0000000900027223 */ /* 0x040fe400000000ff */
[----:B------:R-:W-:-:S04]  /*2f20*/  FFMA R10, R0, R17, R10 ;  /* 0x00000011000a7223 */ /* 0x000fc8000000000a */
[----:B------:R-:W-:-:S04]  /*2f30*/  FFMA R9, R2, R10, R9 ;  /* 0x0000000a02097223 */ /* 0x000fc80000000009 */
[----:B------:R-:W-:-:S05]  /*2f40*/  @P1 FADD R9, RZ, -R9 ;  /* 0x80000009ff091221 */ /* 0x000fca0000000000 */
[----:B------:R0:W-:Y:S01]  /*2f50*/  STG.E desc[UR16][R12.64+0x18], R9 ;  /* 0x000018090c007986 */ /* 0x0001e2000c101910 */
[----:B------:R-:W-:Y:S05]  /*2f60*/  BRA.U !UP2, `(.L_x_18) ;  /* 0x000000050a687547 */ /* 0x000fea000b800000 */
[----:B------:R-:W-:-:S05]  /*2f70*/  FADD R0, -R27, UR14 ;  /* 0x0000000e1b007e21 */ /* 0x000fca0008000100 */
[----:B------:R-:W-:-:S13]  /*2f80*/  FSETP.NEU.AND P0, PT, |R0|, +INF , PT ;  /* 0x7f8000000000780b */ /* 0x000fda0003f0d200 */
[----:B------:R-:W-:Y:S01]  /*2f90*/  @!P0 FMUL R11, RZ, R0 ;  /* 0x00000000ff0b8220 */ /* 0x000fe20000400000 */
[----:B------:R-:W-:Y:S01]  /*2fa0*/  @!P0 IMAD.MOV.U32 R20, RZ, RZ, RZ ;  /* 0x000000ffff148224 */ /* 0x000fe200078e00ff */
[----:B------:R-:W-:Y:S06]  /*2fb0*/  @!P0 BRA `(.L_x_18) ;  /* 0x0000000400548947 */ /* 0x000fec0003800000 */
[----:B------:R-:W1:Y:S01]  /*2fc0*/  LDC.64 R10, c[0x4][0x40] ;  /* 0x01001000ff0a7b82 */ /* 0x000e620000000a00 */
[----:B------:R-:W-:Y:S02]  /*2fd0*/  IMAD.SHL.U32 R2, R0, 0x100, RZ ;  /* 0x0000010000027824 */ /* 0x000fe400078e00ff */
[----:B0-----:R-:W-:Y:S02]  /*2fe0*/  IMAD.MOV.U32 R9, RZ, RZ, RZ ;  /* 0x000000ffff097224 */ /* 0x001fe400078e00ff */
[----:B------:R-:W-:Y:S01]  /*2ff0*/  IMAD.MOV.U32 R25, RZ, RZ, RZ ;  /* 0x000000ffff197224 */ /* 0x000fe200078e00ff */
[----:B------:R-:W-:Y:S01]  /*3000*/  LOP3.LUT R29, R2, 0x80000000, RZ, 0xfc, !PT ;  /* 0x80000000021d7812 */ /* 0x000fe200078efcff */
[----:B------:R-:W-:-:S07]  /*3010*/  IMAD.MOV.U32 R17, RZ, RZ, RZ ;  /* 0x000000ffff117224 */ /* 0x000fce00078e00ff */
.L_x_19:
[----:B-1----:R-:W-:-:S05]  /*3020*/  IMAD.WIDE.U32 R26, R17, 0x4, R10 ;  /* 0x00000004111a7825 */ /* 0x002fca00078e000a */
[----:B------:R-:W2:Y:S01]  /*3030*/  LDG.E.CONSTANT R18, desc[UR16][R26.64] ;  /* 0x000000101a127981 */ /* 0x000ea2000c1e9900 */
[C---:B------:R-:W-:Y:S01]  /*3040*/  SHF.L.U32 R2, R17.reuse, 0x2, RZ ;  /* 0x0000000211027819 */ /* 0x040fe200000006ff */
        /* <DEDUP_REMOVED lines=37> */
[----:B------:R-:W-:Y:S01]  /*32a0*/  @P1 IMAD.MOV.U32 R10, RZ, RZ, R5 ;  /* 0x000000ffff0a1224 */ /* 0x000fe200078e0005 */
[----:B------:R-:W-:Y:S01]  /*32b0*/  @P0 MOV R10, R6 ;  /* 0x00000006000a0202 */ /* 0x000fe20000000f00 */
[----:B------:R-:W-:-:S02]  /*32c0*/  @P1 IMAD.MOV.U32 R2, RZ, RZ, R6 ;  /* 0x000000ffff021224 */ /* 0x000fc400078e0006 */
        /* <DEDUP_REMOVED lines=14> */
[----:B------:R-:W-:Y:S01]  /*33b0*/  @P5 IMAD.MOV.U32 R11, RZ, RZ, R7 ;  /* 0x000000ffff0b5224 */ /* 0x000fe200078e0007 */
[----:B------:R-:W-:-:S09]  /*33c0*/  @P4 MOV R11, R8 ;  /* 0x00000008000b4202 */ /* 0x000fd20000000f00 */
[----:B------:R-:W-:-:S05]  /*33d0*/  @P0 IMAD.MOV.U32 R11, RZ, RZ, R9 ;  /* 0x000000ffff0b0224 */ /* 0x000fca00078e0009 */
[----:B------:R-:W-:-:S07]  /*33e0*/  SHF.L.W.U32.HI R10, R11, R17, R10 ;  /* 0x000000110b0a7219 */ /* 0x000fce0000010e0a */
.L_x_20:
        /* <DEDUP_REMOVED lines=18> */
.L_x_18:
        /* <DEDUP_REMOVED lines=17> */
[----:B------:R-:W-:-:S13]  /*3620*/  FSETP.NEU.AND P0, PT, |R21|, +INF , PT ;  /* 0x7f8000001500780b */ /* 0x000fda0003f0d200 */
[----:B------:R-:W-:Y:S01]  /*3630*/  @!P0 FMUL R22, RZ, R21 ;  /* 0x00000015ff168220 */ /* 0x000fe20000400000 */
[----:B------:R-:W-:Y:S01]  /*3640*/  @!P0 MOV R24, RZ ;  /* 0x000000ff00188202 */ /* 0x000fe20000000f00 */
[----:B------:R-:W-:Y:S06]  /*3650*/  @!P0 BRA `(.L_x_21) ;  /* 0x0000000400548947 */ /* 0x000fec0003800000 */
[----:B------:R-:W1:Y:S01]  /*3660*/  LDC.64 R10, c[0x4][0x40] ;  /* 0x01001000ff0a7b82 */ /* 0x000e620000000a00 */
[----:B------:R-:W-:Y:S02]  /*3670*/  IMAD.SHL.U32 R0, R21, 0x100, RZ ;  /* 0x0000010015007824 */ /* 0x000fe400078e00ff */
[----:B0-----:R-:W-:Y:S02]  /*3680*/  IMAD.MOV.U32 R9, RZ, RZ, RZ ;  /* 0x000000ffff097224 */ /* 0x001fe400078e00ff */
[----:B------:R-:W-:Y:S01]  /*3690*/  IMAD.MOV.U32 R27, RZ, RZ, RZ ;  /* 0x000000ffff1b7224 */ /* 0x000fe200078e00ff */
[----:B------:R-:W-:Y:S01]  /*36a0*/  LOP3.LUT R29, R0, 0x80000000, RZ, 0xfc, !PT ;  /* 0x80000000001d7812 */ /* 0x000fe200078efcff */
[----:B------:R-:W-:-:S07]  /*36b0*/  IMAD.MOV.U32 R17, RZ, RZ, RZ ;  /* 0x000000ffff117224 */ /* 0x000fce00078e00ff */
.L_x_22:
[----:B-1----:R-:W-:-:S06]  /*36c0*/  IMAD.WIDE.U32 R18, R17, 0x4, R10 ;  /* 0x0000000411127825 */ /* 0x002fcc00078e000a */
[----:B------:R-:W2:Y:S01]  /*36d0*/  LDG.E.CONSTANT R18, desc[UR16][R18.64] ;  /* 0x0000001012127981 */ /* 0x000ea2000c1e9900 */
[C---:B------:R-:W-:Y:S01]  /*36e0*/  IMAD.SHL.U32 R0, R17.reuse, 0x4, RZ ;  /* 0x0000000411007824 */ /* 0x040fe200078e00ff */
[----:B------:R-:W-:-:S04]  /*36f0*/  IADD3 R17, PT, PT, R17, 0x1, RZ ;  /* 0x0000000111117810 */ /* 0x000fc80007ffe0ff */
[C---:B------:R-:W-:Y:S02]  /*3700*/  ISETP.EQ.AND P0, PT, R0.reuse, RZ, PT ;  /* 0x000000ff0000720c */ /* 0x040fe40003f02270 */
[C---:B------:R-:W-:Y:S02]  /*3710*/  ISETP.EQ.AND P5, PT, R0.reuse, 0x4, PT ;  /* 0x000000040000780c */ /* 0x040fe40003fa2270 */
[C---:B------:R-:W-:Y:S02]  /*3720*/  ISETP.EQ.AND P4, PT, R0.reuse, 0x8, PT ;  /* 0x000000080000780c */ /* 0x040fe40003f82270 */
[C---:B------:R-:W-:Y:S02]  /*3730*/  ISETP.EQ.AND P3, PT, R0.reuse, 0xc, PT ;  /* 0x0000000c0000780c */ /* 0x040fe40003f62270 */
[C---:B------:R-:W-:Y:S02]  /*3740*/  ISETP.EQ.AND P2, PT, R0.reuse, 0x10, PT ;  /* 0x000000100000780c */ /* 0x040fe40003f42270 */
[----:B------:R-:W-:Y:S01]  /*3750*/  ISETP.EQ.AND P1, PT, R0, 0x14, PT ;  /* 0x000000140000780c */ /* 0x000fe20003f22270 */
[----:B--2---:R-:W-:-:S03]  /*3760*/  IMAD.WIDE.U32 R24, R18, R29, RZ ;  /* 0x0000001d12187225 */ /* 0x004fc600078e00ff */
[----:B------:R-:W-:-:S07]  /*3770*/  IADD3 R0, P6, PT, R24, R9, RZ ;  /* 0x0000000918007210 */ /* 0x000fce0007fde0ff */
        /* <DEDUP_REMOVED lines=38> */
[----:B------:R-:W-:Y:S01]  /*39e0*/  @P2 MOV R11, R3 ;  /* 0x00000003000b2202 */ /* 0x000fe20000000f00 */
[----:B------:R-:W-:Y:S02]  /*39f0*/  @P1 IMAD.MOV.U32 R11, RZ, RZ, R4 ;  /* 0x000000ffff0b1224 */ /* 0x000fe400078e0004 */
[----:B------:R-:W-:Y:S01]  /*3a00*/  @P0 IMAD.MOV.U32 R11, RZ, RZ, R5 ;  /* 0x000000ffff0b0224 */ /* 0x000fe200078e0005 */
[----:B------:R-:W-:Y:S01]  /*3a10*/  ISETP.EQ.AND P0, PT, R17, 0x8, PT ;  /* 0x000000081100780c */ /* 0x000fe20003f02270 */
[----:B------:R-:W-:Y:S01]  /*3a20*/  @P3 IMAD.MOV.U32 R11, RZ, RZ, R6 ;  /* 0x000000ffff0b3224 */ /* 0x000fe200078e0006 */
[----:B------:R-:W-:Y:S01]  /*3a30*/  LOP3.LUT R17, R10, 0x1f, RZ, 0xc0, !PT ;  /* 0x0000001f0a117812 */ /* 0x000fe200078ec0ff */
[----:B------:R-:W-:Y:S02]  /*3a40*/  @P4 IMAD.MOV.U32 R11, RZ, RZ, R7 ;  /* 0x000000ffff0b4224 */ /* 0x000fe400078e0007 */
[----:B------:R-:W-:Y:S01]  /*3a50*/  @P5 IMAD.MOV.U32 R11, RZ, RZ, R8 ;  /* 0x000000ffff0b5224 */ /* 0x000fe200078e0008 */
[----:B------:R-:W-:-:S07]  /*3a60*/  SHF.L.W.U32.HI R0, R2, R17, R0 ;  /* 0x0000001102007219 */ /* 0x000fce0000010e00 */
[----:B------:R-:W-:-:S04]  /*3a70*/  @P0 MOV R11, R9 ;  /* 0x00000009000b0202 */ /* 0x000fc80000000f00 */
[----:B------:R-:W-:-:S07]  /*3a80*/  SHF.L.W.U32.HI R2, R11, R17, R2 ;  /* 0x000000110b027219 */ /* 0x000fce0000010e02 */
.L_x_23:
        /* <DEDUP_REMOVED lines=18> */
.L_x_21:
[----:B0-----:R-:W-:Y:S01]  /*3bb0*/  FMUL R9, R22, R22 ;  /* 0x0000001616097220 */ /* 0x001fe20000400000 */
[C---:B------:R-:W-:Y:S01]  /*3bc0*/  LOP3.LUT R0, R24.reuse, 0x1, RZ, 0xc0, !PT ;  /* 0x0000000118007812 */ /* 0x040fe200078ec0ff */
[----:B------:R-:W-:Y:S02]  /*3bd0*/  VIADD R24, R24, 0x1 ;  /* 0x0000000118187836 */ /* 0x000fe40000000000 */
[----:B------:R-:W-:Y:S01]  /*3be0*/  FADD R23, -R23, -RZ ;  /* 0x800000ff17177221 */ /* 0x000fe20000000100 */
[----:B------:R-:W-:Y:S01]  /*3bf0*/  FFMA R16, R9, R16, -0.0013887860113754868507 ;  /* 0xbab607ed09107423 */ /* 0x000fe20000000010 */
[----:B------:R-:W-:Y:S01]  /*3c00*/  ISETP.NE.U32.AND P0, PT, R0, 0x1, PT ;  /* 0x000000010000780c */ /* 0x000fe20003f05070 */
[----:B------:R-:W-:Y:S01]  /*3c10*/  UIADD3 UR5, UP0, UPT, UR5, 0x1, URZ ;  /* 0x0000000105057890 */ /* 0x000fe2000ff1e0ff */
[----:B------:R-:W-:Y:S01]  /*3c20*/  LOP3.LUT P1, RZ, R24, 0x2, RZ, 0xc0, !PT ;  /* 0x0000000218ff7812 */ /* 0x000fe2000782c0ff */
[----:B------:R0:W-:Y:S01]  /*3c30*/  STG.E desc[UR16][R12.64+0x24], R23 ;  /* 0x000024170c007986 */ /* 0x0001e2000c101910 */
[----:B------:R-:W-:Y:S01]  /*3c40*/  FSEL R0, R15, 0.041666727513074874878, !P0 ;  /* 0x3d2aaabb0f007808 */ /* 0x000fe20004000000 */
[----:B------:R-:W-:Y:S01]  /*3c50*/  UIADD3.X UR6, UPT, UPT, URZ, UR6, URZ, UP0, !UPT ;  /* 0x00000006ff067290 */ /* 0x000fe200087fe4ff */
[----:B------:R-:W-:Y:S01]  /*3c60*/  FSEL R16, R16, -0.00019574658654164522886, P0 ;  /* 0xb94d415310107808 */ /* 0x000fe20000000000 */
[----:B------:R-:W-:Y:S01]  /*3c70*/  UISETP.NE.U32.AND UP0, UPT, UR5, UR12, UPT ;  /* 0x0000000c0500728c */ /* 0x000fe2000bf05070 */
[----:B------:R-:W-:-:S02]  /*3c80*/  FSEL R22, R22, 1, !P0 ;  /* 0x3f80000016167808 */ /* 0x000fc40004000000 */
[----:B------:R-:W-:Y:S01]  /*3c90*/  FSEL R15, -R14, -0.4999999701976776123, !P0 ;  /* 0xbeffffff0e0f7808 */ /* 0x000fe20004000100 */
[C---:B------:R-:W-:Y:S01]  /*3ca0*/  FFMA R0, R9.reuse, R16, R0 ;  /* 0x0000001009007223 */ /* 0x040fe20000000000 */
[----:B------:R-:W-:Y:S01]  /*3cb0*/  UISETP.NE.AND.EX UP0, UPT, UR6, UR13, UPT, UP0 ;  /* 0x0000000d0600728c */ /* 0x000fe2000bf05300 */
[C---:B------:R-:W-:Y:S02]  /*3cc0*/  FFMA R11, R9.reuse, R22, RZ ;  /* 0x00000016090b7223 */ /* 0x040fe400000000ff */
[----:B------:R-:W-:-:S04]  /*3cd0*/  FFMA R0, R9, R0, R15 ;  /* 0x0000000009007223 */ /* 0x000fc8000000000f */
[----:B------:R-:W-:-:S04]  /*3ce0*/  FFMA R11, R11, R0, R22 ;  /* 0x000000000b0b7223 */ /* 0x000fc80000000016 */
[----:B------:R-:W-:-:S05]  /*3cf0*/  @P1 FADD R11, RZ, -R11 ;  /* 0x8000000bff0b1221 */ /* 0x000fca0000000000 */
[----:B------:R0:W-:Y:S01]  /*3d00*/  STG.E desc[UR16][R12.64+0x20], R11 ;  /* 0x0000200b0c007986 */ /* 0x0001e2000c101910 */
[----:B------:R-:W-:Y:S05]  /*3d10*/  BRA.U UP0, `(.L_x_24) ;  /* 0xffffffc500007547 */ /* 0x000fea000b83ffff */
[----:B------:R-:W-:Y:S05]  /*3d20*/  EXIT ;  /* 0x000000000000794d */ /* 0x000fea0003800000 */
.L_x_25:
[----:B------:R-:W-:-:S00]  /*3d30*/  BRA `(.L_x_25) ;  /* 0xfffffffc00fc7947 */ /* 0x000fc0000383ffff */
[----:B------:R-:W-:-:S00]  /*3d40*/  NOP ;  /* 0x0000000000007918 */ /* 0x000fc00000000000 */
        /* <DEDUP_REMOVED lines=11> */
.L_x_36:


//--------------------- .text._Z10initializePfP17curandStateXORWOW --------------------------
	.section	.text._Z10initializePfP17curandStateXORWOW,"ax",@progbits
	.align	128
        .global         _Z10initializePfP17curandStateXORWOW
        .type           _Z10initializePfP17curandStateXORWOW,@function
        .size           _Z10initializePfP17curandStateXORWOW,(.L_x_37 - _Z10initializePfP17curandStateXORWOW)
        .other          _Z10initializePfP17curandStateXORWOW,@"STO_CUDA_ENTRY STV_DEFAULT"
_Z10initializePfP17curandStateXORWOW:
.text._Z10initializePfP17curandStateXORWOW:
[----:B------:R-:W-:Y:S01]  /*0000*/  LDC R1, c[0x0][0x37c] ;  /* 0x0000df00ff017b82 */ /* 0x000fe20000000800 */
[----:B------:R-:W0:Y:S07]  /*0010*/  S2R R0, SR_TID.X ;  /* 0x0000000000007919 */ /* 0x000e2e0000002100 */
[----:B------:R-:W0:Y:S01]  /*0020*/  S2UR UR6, SR_CTAID.X ;  /* 0x00000000000679c3 */ /* 0x000e220000002500 */
[----:B------:R-:W1:Y:S07]  /*0030*/  LDCU.64 UR4, c[0x0][0x358] ;  /* 0x00006b00ff0477ac */ /* 0x000e6e0008000a00 */
[----:B------:R-:W0:Y:S08]  /*0040*/  LDC R5, c[0x0][0x360] ;  /* 0x0000d800ff057b82 */ /* 0x000e300000000800 */
[----:B------:R-:W2:Y:S01]  /*0050*/  LDC.64 R2, c[0x0][0x380] ;  /* 0x0000e000ff027b82 */ /* 0x000ea20000000a00 */
[----:B0-----:R-:W-:-:S04]  /*0060*/  IMAD R5, R5, UR6, R0 ;  /* 0x0000000605057c24 */ /* 0x001fc8000f8e0200 */
[----:B--2---:R-:W-:Y:S01]  /*0070*/  IMAD.WIDE R2, R5, 0x4, R2 ;  /* 0x0000000405027825 */ /* 0x004fe200078e0202 */
[----:B------:R-:W-:-:S05]  /*0080*/  I2FP.F32.S32 R5, R5 ;  /* 0x0000000500057245 */ /* 0x000fca0000201400 */
[----:B-1----:R-:W-:Y:S01]  /*0090*/  STG.E desc[UR4][R2.64], R5 ;  /* 0x0000000502007986 */ /* 0x002fe2000c101904 */
[----:B------:R-:W-:Y:S05]  /*00a0*/  EXIT ;  /* 0x000000000000794d */ /* 0x000fea0003800000 */
.L_x_26:
        /* <DEDUP_REMOVED lines=13> */
.L_x_37:


//--------------------- .text._Z9init_randjP17curandStateXORWOW --------------------------
	.section	.text._Z9init_randjP17curandStateXORWOW,"ax",@progbits
	.align	128
        .global         _Z9init_randjP17curandStateXORWOW
        .type           _Z9init_randjP17curandStateXORWOW,@function
        .size           _Z9init_randjP17curandStateXORWOW,(.L_x_38 - _Z9init_randjP17curandStateXORWOW)
        .other          _Z9init_randjP17curandStateXORWOW,@"STO_CUDA_ENTRY STV_DEFAULT"
_Z9init_randjP17curandStateXORWOW:
.text._Z9init_randjP17curandStateXORWOW:
[----:B------:R-:W-:Y:S01]  /*0000*/  LDC R1, c[0x0][0x37c] ;  /* 0x0000df00ff017b82 */ /* 0x000fe20000000800 */
[----:B------:R-:W0:Y:S07]  /*0010*/  S2R R2, SR_TID.X ;  /* 0x0000000000027919 */ /* 0x000e2e0000002100 */
[----:B------:R-:W1:Y:S01]  /*0020*/  LDC R0, c[0x0][0x380] ;  /* 0x0000e000ff007b82 */ /* 0x000e620000000800 */
[----:B------:R-:W2:Y:S01]  /*0030*/  LDCU.64 UR4, c[0x0][0x358] ;  /* 0x00006b00ff0477ac */ /* 0x000ea20008000a00 */
[----:B------:R-:W-:Y:S01]  /*0040*/  IMAD.MOV.U32 R5, RZ, RZ, -0x75bd8fc ;  /* 0xf8a42704ff057424 */ /* 0x000fe200078e00ff */
[----:B------:R-:W-:Y:S01]  /*0050*/  BSSY.RECONVERGENT B0, `(.L_x_27) ;  /* 0x00000e2000007945 */ /* 0x000fe20003800200 */
[----:B------:R-:W-:-:S04]  /*0060*/  IMAD.MOV.U32 R8, RZ, RZ, -0x23270784 ;  /* 0xdcd8f87cff087424 */ /* 0x000fc800078e00ff */
[----:B------:R-:W0:Y:S08]  /*0070*/  S2UR UR6, SR_CTAID.X ;  /* 0x00000000000679c3 */ /* 0x000e300000002500 */
[----:B------:R-:W0:Y:S08]  /*0080*/  LDC R13, c[0x0][0x360] ;  /* 0x0000d800ff0d7b82 */ /* 0x000e300000000800 */
[----:B------:R-:W3:Y:S01]  /*0090*/  LDC.64 R6, c[0x0][0x388] ;  /* 0x0000e200ff067b82 */ /* 0x000ee20000000a00 */
[----:B-1----:R-:W-:-:S05]  /*00a0*/  LOP3.LUT R0, R0, 0xaad26b49, RZ, 0x3c, !PT ;  /* 0xaad26b4900007812 */ /* 0x002fca00078e3cff */
[----:B------:R-:W-:-:S04]  /*00b0*/  IMAD R0, R0, 0x4182bed5, RZ ;  /* 0x4182bed500007824 */ /* 0x000fc800078e02ff */
[C---:B------:R-:W-:Y:S01]  /*00c0*/  VIADD R3, R0.reuse, 0x75bcd15 ;  /* 0x075bcd1500037836 */ /* 0x040fe20000000000 */
[C---:B------:R-:W-:Y:S01]  /*00d0*/  LOP3.LUT R4, R0.reuse, 0x159a55e5, RZ, 0x3c, !PT ;  /* 0x159a55e500047812 */ /* 0x040fe200078e3cff */
[C---:B------:R-:W-:Y:S02]  /*00e0*/  VIADD R9, R0.reuse, 0x583f19 ;  /* 0x00583f1900097836 */ /* 0x040fe40000000000 */
[----:B0-----:R-:W-:Y:S02]  /*00f0*/  IMAD R13, R13, UR6, R2 ;  /* 0x000000060d0d7c24 */ /* 0x001fe4000f8e0202 */
[----:B------:R-:W-:-:S03]  /*0100*/  VIADD R2, R0, 0xd9f6dc18 ;  /* 0xd9f6dc1800027836 */ /* 0x000fc60000000000 */
[C---:B------:R-:W-:Y:S01]  /*0110*/  ISETP.NE.AND P0, PT, R13.reuse, RZ, PT ;  /* 0x000000ff0d00720c */ /* 0x040fe20003f05270 */
[----:B---3--:R-:W-:-:S05]  /*0120*/  IMAD.WIDE R6, R13, 0x30, R6 ;  /* 0x000000300d067825 */ /* 0x008fca00078e0206 */
[----:B--2---:R0:W-:Y:S04]  /*0130*/  STG.E.64 desc[UR4][R6.64], R2 ;  /* 0x0000000206007986 */ /* 0x0041e8000c101b04 */
[----:B------:R0:W-:Y:S04]  /*0140*/  STG.E.64 desc[UR4][R6.64+0x8], R4 ;  /* 0x0000080406007986 */ /* 0x0001e8000c101b04 */
[----:B------:R0:W-:Y:S01]  /*0150*/  STG.E.64 desc[UR4][R6.64+0x10], R8 ;  /* 0x0000100806007986 */ /* 0x0001e2000c101b04 */
[----:B------:R-:W-:Y:S05]  /*0160*/  @!P0 BRA `(.L_x_28) ;  /* 0x0000000c00408947 */ /* 0x000fea0003800000 */
[----:B------:R-:W-:Y:S01]  /*0170*/  SHF.R.S32.HI R0, RZ, 0x1f, R13 ;  /* 0x0000001fff007819 */ /* 0x000fe2000001140d */
[----:B------:R-:W-:-:S07]  /*0180*/  IMAD.MOV.U32 R12, RZ, RZ, RZ ;  /* 0x000000ffff0c7224 */ /* 0x000fce00078e00ff */
.L_x_34:
[----:B0-----:R-:W-:Y:S01]  /*0190*/  LOP3.LUT R2, R13, 0x3, RZ, 0xc0, !PT ;  /* 0x000000030d027812 */ /* 0x001fe200078ec0ff */
[----:B------:R-:W-:Y:S03]  /*01a0*/  BSSY.RECONVERGENT B1, `(.L_x_29) ;  /* 0x00000c6000017945 */ /* 0x000fe60003800200 */
[----:B------:R-:W-:-:S04]  /*01b0*/  ISETP.NE.U32.AND P0, PT, R2, RZ, PT ;  /* 0x000000ff0200720c */ /* 0x000fc80003f05070 */
[----:B------:R-:W-:-:S13]  /*01c0*/  ISETP.NE.AND.EX P0, PT, RZ, RZ, PT, P0 ;  /* 0x000000ffff00720c */ /* 0x000fda0003f05300 */
[----:B------:R-:W-:Y:S05]  /*01d0*/  @!P0 BRA `(.L_x_30) ;  /* 0x0000000c00088947 */ /* 0x000fea0003800000 */
[----:B------:R-:W0:Y:S01]  /*01e0*/  LDC.64 R8, c[0x4][RZ] ;  /* 0x01000000ff087b82 */ /* 0x000e220000000a00 */
[----:B------:R-:W-:Y:S02]  /*01f0*/  IMAD.MOV.U32 R14, RZ, RZ, RZ ;  /* 0x000000ffff0e7224 */ /* 0x000fe400078e00ff */
[----:B0-----:R-:W-:-:S07]  /*0200*/  IMAD.WIDE.U32 R8, R12, 0xc80, R8 ;  /* 0x00000c800c087825 */ /* 0x001fce00078e0008 */
.L_x_33:
[----:B0-----:R-:W-:Y:S01]  /*0210*/  IMAD.MOV.U32 R15, RZ, RZ, RZ ;  /* 0x000000ffff0f7224 */ /* 0x001fe200078e00ff */
[----:B------:R-:W-:Y:S01]  /*0220*/  CS2R R2, SRZ ;  /* 0x0000000000027805 */ /* 0x000fe2000001ff00 */
[----:B------:R-:W-:Y:S01]  /*0230*/  IMAD.MOV.U32 R17, RZ, RZ, RZ ;  /* 0x000000ffff117224 */ /* 0x000fe200078e00ff */
[----:B------:R-:W-:-:S07]  /*0240*/  CS2R R4, SRZ ;  /* 0x0000000000047805 */ /* 0x000fce000001ff00 */
.L_x_32:
[----:B------:R-:W-:-:S05]  /*0250*/  IMAD.WIDE.U32 R10, R17, 0x4, R6 ;  /* 0x00000004110a7825 */ /* 0x000fca00078e0006 */
[----:B------:R0:W5:Y:S01]  /*0260*/  LDG.E R16, desc[UR4][R10.64+0x4] ;  /* 0x000004040a107981 */ /* 0x000162000c1e1900 */
[----:B------:R-:W-:-:S07]  /*0270*/  IMAD.MOV.U32 R19, RZ, RZ, RZ ;  /* 0x000000ffff137224 */ /* 0x000fce00078e00ff */
.L_x_31:
[----:B-----5:R-:W-:Y:S01]  /*0280*/  SHF.R.U32.HI R24, RZ, R19, R16 ;  /* 0x00000013ff187219 */ /* 0x020fe20000011610 */
[----:B0-----:R-:W-:-:S03]  /*0290*/  IMAD.SHL.U32 R10, R17, 0x20, RZ ;  /* 0x00000020110a7824 */ /* 0x001fc600078e00ff */
[----:B------:R-:W-:Y:S01]  /*02a0*/  LOP3.LUT R11, R24, 0x1, RZ, 0xc0, !PT ;  /* 0x00000001180b7812 */ /* 0x000fe200078ec0ff */
[----:B------:R-:W-:-:S03]  /*02b0*/  IMAD.IADD R10, R10, 0x1, R19 ;  /* 0x000000010a0a7824 */ /* 0x000fc600078e0213 */
[----:B------:R-:W-:Y:S01]  /*02c0*/  ISETP.NE.U32.AND P0, PT, R11, 0x1, PT ;  /* 0x000000010b00780c */ /* 0x000fe20003f05070 */
[----:B------:R-:W-:-:S03]  /*02d0*/  IMAD R11, R10, 0x5, RZ ;  /* 0x000000050a0b7824 */ /* 0x000fc600078e02ff */
[----:B------:R-:W-:Y:S01]  /*02e0*/  R2P PR, R24, 0x7e ;  /* 0x0000007e18007804 */ /* 0x000fe20000000000 */
[----:B------:R-:W-:-:S08]  /*02f0*/  IMAD.WIDE.U32 R10, R11, 0x4, R8 ;  /* 0x000000040b0a7825 */ /* 0x000fd000078e0008 */
[----:B------:R-:W2:Y:S04]  /*0300*/  @!P0 LDG.E R18, desc[UR4][R10.64] ;  /* 0x000000040a128981 */ /* 0x000ea8000c1e1900 */
[----:B------:R-:W3:Y:S04]  /*0310*/  @!P0 LDG.E R20, desc[UR4][R10.64+0x10] ;  /* 0x000010040a148981 */ /* 0x000ee8000c1e1900 */
[----:B------:R-:W4:Y:S04]  /*0320*/  @P1 LDG.E R22, desc[UR4][R10.64+0x14] ;  /* 0x000014040a161981 */ /* 0x000f28000c1e1900 */
[----:B------:R-:W4:Y:S04]  /*0330*/  @P2 LDG.E R26, desc[UR4][R10.64+0x28] ;  /* 0x000028040a1a2981 */ /* 0x000f28000c1e1900 */
[----:B------:R-:W4:Y:S04]  /*0340*/  @!P0 LDG.E R21, desc[UR4][R10.64+0x4] ;  /* 0x000004040a158981 */ /* 0x000f28000c1e1900 */
[----:B------:R-:W4:Y:S04]  /*0350*/  @!P0 LDG.E R23, desc[UR4][R10.64+0xc] ;  /* 0x00000c040a178981 */ /* 0x000f28000c1e1900 */
[----:B------:R-:W4:Y:S04]  /*0360*/  @P1 LDG.E R25, desc[UR4][R10.64+0x18] ;  /* 0x000018040a191981 */ /* 0x000f28000c1e1900 */
[----:B------:R-:W4:Y:S04]  /*0370*/  @P3 LDG.E R28, desc[UR4][R10.64+0x3c] ;  /* 0x00003c040a1c3981 */ /* 0x000f28000c1e1900 */
[----:B------:R-:W4:Y:S01]  /*0380*/  @P6 LDG.E R27, desc[UR4][R10.64+0x7c] ;  /* 0x00007c040a1b6981 */ /* 0x000f22000c1e1900 */
[----:B--2---:R-:W-:-:S03]  /*0390*/  @!P0 LOP3.LUT R15, R15, R18, RZ, 0x3c, !PT ;  /* 0x000000120f0f8212 */ /* 0x004fc600078e3cff */
[----:B------:R-:W2:Y:S01]  /*03a0*/  @!P0 LDG.E R18, desc[UR4][R10.64+0x8] ;  /* 0x000008040a128981 */ /* 0x000ea2000c1e1900 */
[----:B---3--:R-:W-:-:S03]  /*03b0*/  @!P0 LOP3.LUT R3, R3, R20, RZ, 0x3c, !PT ;  /* 0x0000001403038212 */ /* 0x008fc600078e3cff */
[----:B------:R-:W3:Y:S01]  /*03c0*/  @P1 LDG.E R20, desc[UR4][R10.64+0x24] ;  /* 0x000024040a141981 */ /* 0x000ee2000c1e1900 */
[----:B----4-:R-:W-:-:S03]  /*03d0*/  @P1 LOP3.LUT R15, R15, R22, RZ, 0x3c, !PT ;  /* 0x000000160f0f1212 */ /* 0x010fc600078e3cff */
[----:B------:R-:W4:Y:S01]  /*03e0*/  @P2 LDG.E R22, desc[UR4][R10.64+0x38] ;  /* 0x000038040a162981 */ /* 0x000f22000c1e1900 */
[----:B------:R-:W-:-:S03]  /*03f0*/  @P2 LOP3.LUT R15, R15, R26, RZ, 0x3c, !PT ;  /* 0x0000001a0f0f2212 */ /* 0x000fc600078e3cff */
[----:B------:R-:W4:Y:S01]  /*0400*/  @P4 LDG.E R26, desc[UR4][R10.64+0x50] ;  /* 0x000050040a1a4981 */ /* 0x000f22000c1e1900 */
[----:B------:R-:W-:-:S03]  /*0410*/  @!P0 LOP3.LUT R4, R4, R21, RZ, 0x3c, !PT ;  /* 0x0000001504048212 */ /* 0x000fc600078e3cff */
[----:B------:R-:W4:Y:S01]  /*0420*/  @P1 LDG.E R21, desc[UR4][R10.64+0x20] ;  /* 0x000020040a151981 */ /* 0x000f22000c1e1900 */
[----:B------:R-:W-:-:S03]  /*0430*/  @!P0 LOP3.LUT R2, R2, R23, RZ, 0x3c, !PT ;  /* 0x0000001702028212 */ /* 0x000fc600078e3cff */
[----:B------:R-:W4:Y:S01]  /*0440*/  @P2 LDG.E R23, desc[UR4][R10.64+0x2c] ;  /* 0x00002c040a172981 */ /* 0x000f22000c1e1900 */
[----:B------:R-:W-:-:S03]  /*0450*/  @P1 LOP3.LUT R4, R4, R25, RZ, 0x3c, !PT ;  /* 0x0000001904041212 */ /* 0x000fc600078e3cff */
[----:B------:R-:W4:Y:S01]  /*0460*/  @P2 LDG.E R25, desc[UR4][R10.64+0x34] ;  /* 0x000034040a192981 */ /* 0x000f22000c1e1900 */
[----:B--2---:R-:W-:-:S03]  /*0470*/  @!P0 LOP3.LUT R5, R5, R18, RZ, 0x3c, !PT ;  /* 0x0000001205058212 */ /* 0x004fc600078e3cff */
[----:B------:R-:W2:Y:S01]  /*0480*/  @P1 LDG.E R18, desc[UR4][R10.64+0x1c] ;  /* 0x00001c040a121981 */ /* 0x000ea2000c1e1900 */
[----:B---3--:R-:W-:-:S03]  /*0490*/  @P1 LOP3.LUT R3, R3, R20, RZ, 0x3c, !PT ;  /* 0x0000001403031212 */ /* 0x008fc600078e3cff */
[----:B------:R-:W3:Y:S01]  /*04a0*/  @P2 LDG.E R20, desc[UR4][R10.64+0x30] ;  /* 0x000030040a142981 */ /* 0x000ee2000c1e1900 */
[----:B----4-:R-:W-:-:S03]  /*04b0*/  @P2 LOP3.LUT R3, R3, R22, RZ, 0x3c, !PT ;  /* 0x0000001603032212 */ /* 0x010fc600078e3cff */
[----:B------:R-:W4:Y:S01]  /*04c0*/  @P3 LDG.E R22, desc[UR4][R10.64+0x4c] ;  /* 0x00004c040a163981 */ /* 0x000f22000c1e1900 */
[----:B------:R-:W-:-:S04]  /*04d0*/  @P3 LOP3.LUT R15, R15, R28, RZ, 0x3c, !PT ;  /* 0x0000001c0f0f3212 */ /* 0x000fc800078e3cff */
[----:B------:R-:W-:Y:S02]  /*04e0*/  @P4 LOP3.LUT R15, R15, R26, RZ, 0x3c, !PT ;  /* 0x0000001a0f0f4212 */ /* 0x000fe400078e3cff */
[----:B------:R-:W-:Y:S01]  /*04f0*/  @P1 LOP3.LUT R2, R2, R21, RZ, 0x3c, !PT ;  /* 0x0000001502021212 */ /* 0x000fe200078e3cff */
[----:B------:R-:W4:Y:S04]  /*0500*/  @P5 LDG.E R26, desc[UR4][R10.64+0x64] ;  /* 0x000064040a1a5981 */ /* 0x000f28000c1e1900 */
[----:B------:R-:W4:Y:S01]  /*0510*/  @P3 LDG.E R21, desc[UR4][R10.64+0x40] ;  /* 0x000040040a153981 */ /* 0x000f22000c1e1900 */
[----:B------:R-:W-:Y:S02]  /*0520*/  @P2 LOP3.LUT R4, R4, R23, RZ, 0x3c, !PT ;  /* 0x0000001704042212 */ /* 0x000fe400078e3cff */
[----:B------:R-:W-:Y:S01]  /*0530*/  @P2 LOP3.LUT R2, R2, R25, RZ, 0x3c, !PT ;  /* 0x0000001902022212 */ /* 0x000fe200078e3cff */
[----:B------:R-:W4:Y:S04]  /*0540*/  @P3 LDG.E R23, desc[UR4][R10.64+0x48] ;  /* 0x000048040a173981 */ /* 0x000f28000c1e1900 */
[----:B------:R-:W4:Y:S01]  /*0550*/  @P4 LDG.E R25, desc[UR4][R10.64+0x54] ;  /* 0x000054040a194981 */ /* 0x000f22000c1e1900 */
[----:B--2---:R-:W-:-:S03]  /*0560*/  @P1 LOP3.LUT R5, R5, R18, RZ, 0x3c, !PT ;  /* 0x0000001205051212 */ /* 0x004fc600078e3cff */
[----:B------:R-:W2:Y:S01]  /*0570*/  @P3 LDG.E R18, desc[UR4][R10.64+0x44] ;  /* 0x000044040a123981 */ /* 0x000ea2000c1e1900 */
[----:B---3--:R-:W-:-:S03]  /*0580*/  @P2 LOP3.LUT R5, R5, R20, RZ, 0x3c, !PT ;  /* 0x0000001405052212 */ /* 0x008fc600078e3cff */
[----:B------:R-:W3:Y:S01]  /*0590*/  @P4 LDG.E R20, desc[UR4][R10.64+0x58] ;  /* 0x000058040a144981 */ /* 0x000ee2000c1e1900 */
[----:B----4-:R-:W-:-:S03]  /*05a0*/  @P3 LOP3.LUT R3, R3, R22, RZ, 0x3c, !PT ;  /* 0x0000001603033212 */ /* 0x010fc600078e3cff */
[----:B------:R-:W4:Y:S01]  /*05b0*/  @P4 LDG.E R22, desc[UR4][R10.64+0x60] ;  /* 0x000060040a164981 */ /* 0x000f22000c1e1900 */
[----:B------:R-:W-:Y:S02]  /*05c0*/  LOP3.LUT P0, RZ, R24, 0x80, RZ, 0xc0, !PT ;  /* 0x0000008018ff7812 */ /* 0x000fe4000780c0ff */
[----:B------:R-:W-:Y:S02]  /*05d0*/  @P5 LOP3.LUT R15, R15, R26, RZ, 0x3c, !PT ;  /* 0x0000001a0f0f5212 */ /* 0x000fe400078e3cff */
[----:B------:R-:W4:Y:S01]  /*05e0*/  @P6 LDG.E R26, desc[UR4][R10.64+0x78] ;  /* 0x000078040a1a6981 */ /* 0x000f22000c1e1900 */
[----:B------:R-:W-:-:S03]  /*05f0*/  @P3 LOP3.LUT R4, R4, R21, RZ, 0x3c, !PT ;  /* 0x0000001504043212 */ /* 0x000fc600078e3cff */
[----:B------:R-:W4:Y:S01]  /*0600*/  @P4 LDG.E R21, desc[UR4][R10.64+0x5c] ;  /* 0x00005c040a154981 */ /* 0x000f22000c1e1900 */
[----:B------:R-:W-:-:S03]  /*0610*/  @P3 LOP3.LUT R2, R2, R23, RZ, 0x3c, !PT ;  /* 0x0000001702023212 */ /* 0x000fc600078e3cff */
[----:B------:R-:W4:Y:S01]  /*0620*/  @P5 LDG.E R23, desc[UR4][R10.64+0x68] ;  /* 0x000068040a175981 */ /* 0x000f22000c1e1900 */
[----:B------:R-:W-:-:S03]  /*0630*/  @P4 LOP3.LUT R4, R4, R25, RZ, 0x3c, !PT ;  /* 0x0000001904044212 */ /* 0x000fc600078e3cff */
[----:B------:R-:W4:Y:S01]  /*0640*/  @P5 LDG.E R25, desc[UR4][R10.64+0x70] ;  /* 0x000070040a195981 */ /* 0x000f22000c1e1900 */
[----:B--2---:R-:W-:-:S03]  /*0650*/  @P3 LOP3.LUT R5, R5, R18, RZ, 0x3c, !PT ;  /* 0x0000001205053212 */ /* 0x004fc600078e3cff */
[----:B------:R-:W2:Y:S01]  /*0660*/  @P5 LDG.E R18, desc[UR4][R10.64+0x6c] ;  /* 0x00006c040a125981 */ /* 0x000ea2000c1e1900 */
[----:B---3--:R-:W-:-:S03]  /*0670*/  @P4 LOP3.LUT R5, R5, R20, RZ, 0x3c, !PT ;  /* 0x0000001405054212 */ /* 0x008fc600078e3cff */
[----:B------:R-:W3:Y:S01]  /*0680*/  @P5 LDG.E R20, desc[UR4][R10.64+0x74] ;  /* 0x000074040a145981 */ /* 0x000ee2000c1e1900 */
[----:B----4-:R-:W-:-:S03]  /*0690*/  @P4 LOP3.LUT R3, R3, R22, RZ, 0x3c, !PT ;  /* 0x0000001603034212 */ /* 0x010fc600078e3cff */
[----:B------:R-:W4:Y:S01]  /*06a0*/  @P0 LDG.E R22, desc[UR4][R10.64+0x8c] ;  /* 0x00008c040a160981 */ /* 0x000f22000c1e1900 */
[----:B------:R-:W-:-:S03]  /*06b0*/  @P6 LOP3.LUT R15, R15, R26, RZ, 0x3c, !PT ;  /* 0x0000001a0f0f6212 */ /* 0x000fc600078e3cff */
        /* <DEDUP_REMOVED lines=13> */
[----:B------:R-:W-:Y:S02]  /*0790*/  @P6 LOP3.LUT R4, R4, R27, RZ, 0x3c, !PT ;  /* 0x0000001b04046212 */ /* 0x000fe400078e3cff */
[----:B------:R-:W-:Y:S02]  /*07a0*/  @P6 LOP3.LUT R2, R2, R21, RZ, 0x3c, !PT ;  /* 0x0000001502026212 */ /* 0x000fe400078e3cff */
[----:B------:R-:W-:Y:S02]  /*07b0*/  @P0 LOP3.LUT R4, R4, R23, RZ, 0x3c, !PT ;  /* 0x0000001704040212 */ /* 0x000fe400078e3cff */
[----:B------:R-:W-:Y:S02]  /*07c0*/  @P0 LOP3.LUT R2, R2, R25, RZ, 0x3c, !PT ;  /* 0x0000001902020212 */ /* 0x000fe400078e3cff */
[----:B--2---:R-:W-:Y:S02]  /*07d0*/  @P6 LOP3.LUT R5, R5, R18, RZ, 0x3c, !PT ;  /* 0x0000001205056212 */ /* 0x004fe400078e3cff */
[----:B---3--:R-:W-:-:S02]  /*07e0*/  @P6 LOP3.LUT R3, R3, R20, RZ, 0x3c, !PT ;  /* 0x0000001403036212 */ /* 0x008fc400078e3cff */
[----:B----4-:R-:W-:Y:S02]  /*07f0*/  @P0 LOP3.LUT R5, R5, R22, RZ, 0x3c, !PT ;  /* 0x0000001605050212 */ /* 0x010fe400078e3cff */
[----:B------:R-:W-:Y:S02]  /*0800*/  @P0 LOP3.LUT R3, R3, R26, RZ, 0x3c, !PT ;  /* 0x0000001a03030212 */ /* 0x000fe400078e3cff */
[----:B------:R-:W-:-:S13]  /*0810*/  R2P PR, R24.B1, 0x7f ;  /* 0x0000007f18007804 */ /* 0x000fda0000001000 */
[----:B------:R-:W2:Y:S04]  /*0820*/  @P0 LDG.E R18, desc[UR4][R10.64+0xa0] ;  /* 0x0000a0040a120981 */ /* 0x000ea8000c1e1900 */
[----:B------:R-:W3:Y:S04]  /*0830*/  @P1 LDG.E R22, desc[UR4][R10.64+0xb4] ;  /* 0x0000b4040a161981 */ /* 0x000ee8000c1e1900 */
[----:B------:R-:W4:Y:S04]  /*0840*/  @P2 LDG.E R26, desc[UR4][R10.64+0xc8] ;  /* 0x0000c8040a1a2981 */ /* 0x000f28000c1e1900 */
[----:B------:R-:W4:Y:S04]  /*0850*/  @P3 LDG.E R28, desc[UR4][R10.64+0xdc] ;  /* 0x0000dc040a1c3981 */ /* 0x000f28000c1e1900 */
[----:B------:R-:W4:Y:S04]  /*0860*/  @P0 LDG.E R23, desc[UR4][R10.64+0xa4] ;  /* 0x0000a4040a170981 */ /* 0x000f28000c1e1900 */
[----:B------:R-:W4:Y:S04]  /*0870*/  @P0 LDG.E R20, desc[UR4][R10.64+0xa8] ;  /* 0x0000a8040a140981 */ /* 0x000f28000c1e1900 */
[----:B------:R-:W4:Y:S04]  /*0880*/  @P4 LDG.E R25, desc[UR4][R10.64+0xf0] ;  /* 0x0000f0040a194981 */ /* 0x000f28000c1e1900 */
        /* <DEDUP_REMOVED lines=21> */
[----:B------:R-:W-:Y:S02]  /*09e0*/  LOP3.LUT P0, RZ, R24, 0x8000, RZ, 0xc0, !PT ;  /* 0x0000800018ff7812 */ /* 0x000fe4000780c0ff */
[----:B----4-:R-:W-:Y:S01]  /*09f0*/  @P5 LOP3.LUT R15, R15, R26, RZ, 0x3c, !PT ;  /* 0x0000001a0f0f5212 */ /* 0x010fe200078e3cff */
[----:B------:R-:W4:Y:S04]  /*0a00*/  @P3 LDG.E R24, desc[UR4][R10.64+0xe4] ;  /* 0x0000e4040a183981 */ /* 0x000f28000c1e1900 */
[----:B------:R-:W2:Y:S01]  /*0a10*/  @P6 LDG.E R26, desc[UR4][R10.64+0x118] ;  /* 0x000118040a1a6981 */ /* 0x000ea2000c1e1900 */
        /* <DEDUP_REMOVED lines=8> */
[----:B---3--:R-:W-:-:S03]  /*0aa0*/  @P2 LOP3.LUT R3, R3, R22, RZ, 0x3c, !PT ;  /* 0x0000001603032212 */ /* 0x008fc600078e3cff */
[----:B------:R-:W3:Y:S01]  /*0ab0*/  @P4 LDG.E R22, desc[UR4][R10.64+0x100] ;  /* 0x000100040a164981 */ /* 0x000ee2000c1e1900 */
[----:B--2---:R-:W-:-:S03]  /*0ac0*/  @P6 LOP3.LUT R15, R15, R26, RZ, 0x3c, !PT ;  /* 0x0000001a0f0f6212 */ /* 0x004fc600078e3cff */
[----:B------:R-:W2:Y:S01]  /*0ad0*/  @P0 LDG.E R26, desc[UR4][R10.64+0x12c] ;  /* 0x00012c040a1a0981 */ /* 0x000ea2000c1e1900 */
[----:B----4-:R-:W-:-:S03]  /*0ae0*/  @P2 LOP3.LUT R2, R2, R23, RZ, 0x3c, !PT ;  /* 0x0000001702022212 */ /* 0x010fc600078e3cff */
[----:B------:R-:W4:Y:S01]  /*0af0*/  @P4 LDG.E R23, desc[UR4][R10.64+0xfc] ;  /* 0x0000fc040a174981 */ /* 0x000f22000c1e1900 */
[----:B------:R-:W-:-:S03]  /*0b00*/  @P2 LOP3.LUT R5, R5, R20, RZ, 0x3c, !PT ;  /* 0x0000001405052212 */ /* 0x000fc600078e3cff */
[----:B------:R-:W4:Y:S01]  /*0b10*/  @P4 LDG.E R20, desc[UR4][R10.64+0xf8] ;  /* 0x0000f8040a144981 */ /* 0x000f22000c1e1900 */
[----:B------:R-:W-:Y:S02]  /*0b20*/  @P3 LOP3.LUT R2, R2, R27, RZ, 0x3c, !PT ;  /* 0x0000001b02023212 */ /* 0x000fe400078e3cff */
[----:B------:R-:W-:Y:S01]  /*0b30*/  @P3 LOP3.LUT R4, R4, R25, RZ, 0x3c, !PT ;  /* 0x0000001904043212 */ /* 0x000fe200078e3cff */
[----:B------:R-:W4:Y:S01]  /*0b40*/  @P5 LDG.E R27, desc[UR4][R10.64+0x110] ;  /* 0x000110040a1b5981 */ /* 0x000f22000c1e1900 */
[----:B------:R-:W-:-:S03]  /*0b50*/  @P3 LOP3.LUT R5, R5, R24, RZ, 0x3c, !PT ;  /* 0x0000001805053212 */ /* 0x000fc600078e3cff */
[----:B------:R-:W4:Y:S04]  /*0b60*/  @P5 LDG.E R25, desc[UR4][R10.64+0x108] ;  /* 0x000108040a195981 */ /* 0x000f28000c1e1900 */
        /* <DEDUP_REMOVED lines=19> */
[----:B------:R-:W-:-:S05]  /*0ca0*/  VIADD R19, R19, 0x10 ;  /* 0x0000001013137836 */ /* 0x000fca0000000000 */
[----:B------:R-:W-:Y:S02]  /*0cb0*/  ISETP.NE.AND P1, PT, R19, 0x20, PT ;  /* 0x000000201300780c */ /* 0x000fe40003f25270 */
[----:B------:R-:W-:Y:S02]  /*0cc0*/  @P5 LOP3.LUT R3, R3, R18, RZ, 0x3c, !PT ;  /* 0x0000001203035212 */ /* 0x000fe400078e3cff */
[----:B------:R-:W-:Y:S02]  /*0cd0*/  @P6 LOP3.LUT R4, R4, R21, RZ, 0x3c, !PT ;  /* 0x0000001504046212 */ /* 0x000fe400078e3cff */
[----:B---3--:R-:W-:-:S04]  /*0ce0*/  @P6 LOP3.LUT R3, R3, R22, RZ, 0x3c, !PT ;  /* 0x0000001603036212 */ /* 0x008fc800078e3cff */
[----:B--2---:R-:W-:Y:S02]  /*0cf0*/  @P0 LOP3.LUT R3, R3, R26, RZ, 0x3c, !PT ;  /* 0x0000001a03030212 */ /* 0x004fe400078e3cff */
[----:B----4-:R-:W-:Y:S02]  /*0d00*/  @P6 LOP3.LUT R2, R2, R23, RZ, 0x3c, !PT ;  /* 0x0000001702026212 */ /* 0x010fe400078e3cff */
[----:B------:R-:W-:Y:S02]  /*0d10*/  @P6 LOP3.LUT R5, R5, R20, RZ, 0x3c, !PT ;  /* 0x0000001405056212 */ /* 0x000fe400078e3cff */
[----:B------:R-:W-:Y:S02]  /*0d20*/  @P0 LOP3.LUT R2, R2, R27, RZ, 0x3c, !PT ;  /* 0x0000001b02020212 */ /* 0x000fe400078e3cff */
[----:B------:R-:W-:Y:S02]  /*0d30*/  @P0 LOP3.LUT R4, R4, R25, RZ, 0x3c, !PT ;  /* 0x0000001904040212 */ /* 0x000fe400078e3cff */
[----:B------:R-:W-:Y:S01]  /*0d40*/  @P0 LOP3.LUT R5, R5, R24, RZ, 0x3c, !PT ;  /* 0x0000001805050212 */ /* 0x000fe200078e3cff */
[----:B------:R-:W-:Y:S06]  /*0d50*/  @P1 BRA `(.L_x_31) ;  /* 0xfffffff400481947 */ /* 0x000fec000383ffff */
[----:B------:R-:W-:-:S05]  /*0d60*/  VIADD R17, R17, 0x1 ;  /* 0x0000000111117836 */ /* 0x000fca0000000000 */
[----:B------:R-:W-:-:S13]  /*0d70*/  ISETP.NE.AND P0, PT, R17, 0x5, PT ;  /* 0x000000051100780c */ /* 0x000fda0003f05270 */
[----:B------:R-:W-:Y:S05]  /*0d80*/  @P0 BRA `(.L_x_32) ;  /* 0xfffffff400300947 */ /* 0x000fea000383ffff */
[----:B------:R0:W-:Y:S01]  /*0d90*/  STG.E.64 desc[UR4][R6.64+0x8], R4 ;  /* 0x0000080406007986 */ /* 0x0001e2000c101b04 */
[----:B------:R-:W-:Y:S01]  /*0da0*/  VIADD R14, R14, 0x1 ;  /* 0x000000010e0e7836 */ /* 0x000fe20000000000 */
[----:B------:R-:W-:Y:S02]  /*0db0*/  LOP3.LUT R11, R13, 0x3, RZ, 0xc0, !PT ;  /* 0x000000030d0b7812 */ /* 0x000fe400078ec0ff */
[----:B------:R0:W-:Y:S02]  /*0dc0*/  STG.E.64 desc[UR4][R6.64+0x10], R2 ;  /* 0x0000100206007986 */ /* 0x0001e4000c101b04 */
[----:B------:R-:W-:Y:S02]  /*0dd0*/  ISETP.GE.U32.AND P0, PT, R14, R11, PT ;  /* 0x0000000b0e00720c */ /* 0x000fe40003f06070 */
[----:B------:R0:W-:Y:S11]  /*0de0*/  STG.E desc[UR4][R6.64+0x4], R15 ;  /* 0x0000040f06007986 */ /* 0x0001f6000c101904 */
[----:B------:R-:W-:Y:S05]  /*0df0*/  @!P0 BRA `(.L_x_33) ;  /* 0xfffffff400048947 */ /* 0x000fea000383ffff */
.L_x_30:
[----:B------:R-:W-:Y:S05]  /*0e00*/  BSYNC.RECONVERGENT B1 ;  /* 0x0000000000017941 */ /* 0x000fea0003800200 */
.L_x_29:
[C---:B------:R-:W-:Y:S01]  /*0e10*/  ISETP.GT.U32.AND P0, PT, R13.reuse, 0x3, PT ;  /* 0x000000030d00780c */ /* 0x040fe20003f04070 */
[----:B------:R-:W-:Y:S01]  /*0e20*/  VIADD R12, R12, 0x1 ;  /* 0x000000010c0c7836 */ /* 0x000fe20000000000 */
[--C-:B------:R-:W-:Y:S02]  /*0e30*/  SHF.R.U64 R13, R13, 0x2, R0.reuse ;  /* 0x000000020d0d7819 */ /* 0x100fe40000001200 */
[----:B------:R-:W-:Y:S02]  /*0e40*/  ISETP.GT.U32.AND.EX P0, PT, R0, RZ, PT, P0 ;  /* 0x000000ff0000720c */ /* 0x000fe40003f04100 */
[----:B------:R-:W-:-:S11]  /*0e50*/  SHF.R.U32.HI R0, RZ, 0x2, R0 ;  /* 0x00000002ff007819 */ /* 0x000fd60000011600 */
[----:B------:R-:W-:Y:S05]  /*0e60*/  @P0 BRA `(.L_x_34) ;  /* 0xfffffff000c80947 */ /* 0x000fea000383ffff */
.L_x_28:
[----:B------:R-:W-:Y:S05]  /*0e70*/  BSYNC.RECONVERGENT B0 ;  /* 0x0000000000007941 */ /* 0x000fea0003800200 */
.L_x_27:
[----:B------:R-:W-:Y:S04]  /*0e80*/  STG.E.64 desc[UR4][R6.64+0x18], RZ ;  /* 0x000018ff06007986 */ /* 0x000fe8000c101b04 */
[----:B------:R-:W-:Y:S04]  /*0e90*/  STG.E desc[UR4][R6.64+0x20], RZ ;  /* 0x000020ff06007986 */ /* 0x000fe8000c101904 */
[----:B------:R-:W-:Y:S01]  /*0ea0*/  STG.E.64 desc[UR4][R6.64+0x28], RZ ;  /* 0x000028ff06007986 */ /* 0x000fe2000c101b04 */
[----:B------:R-:W-:Y:S05]  /*0eb0*/  EXIT ;  /* 0x000000000000794d */ /* 0x000fea0003800000 */
.L_x_35:
        /* <DEDUP_REMOVED lines=12> */
.L_x_38:


//--------------------- .nv.global.init           --------------------------
	.section	.nv.global.init,"aw",@progbits
	.align	4
.nv.global.init:
	.type		__cudart_i2opi_f,@object
	.size		__cudart_i2opi_f,(mrg32k3aM1SubSeq - __cudart_i2opi_f)
__cudart_i2opi_f:
        /*0000*/ 	.byte	0x41, 0x90, 0x43, 0x3c, 0x99, 0x95, 0x62, 0xdb, 0xc0, 0xdd, 0x34, 0xf5, 0xd1, 0x57, 0x27, 0xfc
        /*0010*/ 	.byte	0x29, 0x15, 0x44, 0x4e, 0x6e, 0x83, 0xf9, 0xa2
	.type		mrg32k3aM1SubSeq,@object
	.size		mrg32k3aM1SubSeq,(mrg32k3aM2SubSeq - mrg32k3aM1SubSeq)
mrg32k3aM1SubSeq:
        /*0018*/ 	.byte	0x0b, 0xcc, 0xee, 0x04, 0x73, 0x29, 0x8b, 0x6f, 0xf6, 0x53, 0x03, 0xf6, 0x23, 0xf6, 0xea, 0xda
        /* <DEDUP_REMOVED lines=125> */
	.type		mrg32k3aM2SubSeq,@object
	.size		mrg32k3aM2SubSeq,(mrg32k3aM1 - mrg32k3aM2SubSeq)
mrg32k3aM2SubSeq:
        /* <DEDUP_REMOVED lines=126> */
	.type		mrg32k3aM1,@object
	.size		mrg32k3aM1,(mrg32k3aM1Seq - mrg32k3aM1)
mrg32k3aM1:
        /* <DEDUP_REMOVED lines=144> */
	.type		mrg32k3aM1Seq,@object
	.size		mrg32k3aM1Seq,(mrg32k3aM2 - mrg32k3aM1Seq)
mrg32k3aM1Seq:
        /* <DEDUP_REMOVED lines=144> */
	.type		mrg32k3aM2,@object
	.size		mrg32k3aM2,(mrg32k3aM2Seq - mrg32k3aM2)
mrg32k3aM2:
        /* <DEDUP_REMOVED lines=144> */
	.type		mrg32k3aM2Seq,@object
	.size		mrg32k3aM2Seq,(precalc_xorwow_matrix - mrg32k3aM2Seq)
mrg32k3aM2Seq:
        /* <DEDUP_REMOVED lines=144> */
	.type		precalc_xorwow_matrix,@object
	.size		precalc_xorwow_matrix,(precalc_xorwow_offset_matrix - precalc_xorwow_matrix)
precalc_xorwow_matrix:
        /* <DEDUP_REMOVED lines=6400> */
	.type		precalc_xorwow_offset_matrix,@object
	.size		precalc_xorwow_offset_matrix,(.L_1 - precalc_xorwow_offset_matrix)
precalc_xorwow_offset_matrix:
        /* <DEDUP_REMOVED lines=6400> */
.L_1:


//--------------------- .nv.shared.reserved.0     --------------------------
	.section	.nv.shared.reserved.0,"aw",@nobits
	.weak		__nv_reservedSMEM_offset_0_alias
	.size		__nv_reservedSMEM_offset_0_alias, 0, 64
	.other		__nv_reservedSMEM_offset_0_alias,@"STO_CUDA_RESERVED_SHARED STV_DEFAULT"
__nv_reservedSMEM_offset_0_alias:
	.zero		0
	.zero		64


//--------------------- .nv.constant0._Z7warm_upPfPiPxP17curandStateXORWOW --------------------------
	.section	.nv.constant0._Z7warm_upPfPiPxP17curandStateXORWOW,"a",@progbits
	.sectionflags	@""
	.align	4
.nv.constant0._Z7warm_upPfPiPxP17curandStateXORWOW:
	.zero		928


//--------------------- .nv.constant0._Z10initializePfP17curandStateXORWOW --------------------------
	.section	.nv.constant0._Z10initializePfP17curandStateXORWOW,"a",@progbits
	.sectionflags	@""
	.align	4
.nv.constant0._Z10initializePfP17curandStateXORWOW:
	.zero		912


//--------------------- .nv.constant0._Z9init_randjP17curandStateXORWOW --------------------------
	.section	.nv.constant0._Z9init_randjP17curandStateXORWOW,"a",@progbits
	.sectionflags	@""
	.align	4
.nv.constant0._Z9init_randjP17curandStateXORWOW:
	.zero		912


//--------------------- SYMBOLS --------------------------

	.type		.nv.reservedSmem.offset0,@object
	.size		.nv.reservedSmem.offset0,0x4
